	.target	sm_90a

	.elftype	@"ET_EXEC"


//--------------------- .note.nv.tkinfo           --------------------------
	.section	.note.nv.tkinfo,"",@"SHT_NOTE"
	.sectionflags	@"SHF_NOTE_NV_TKINFO"
	.tkinfo
        /*0018*/ 	.word	0x00000002
        /*0030*/ 	.string	""
        /*0030*/ 	.string	"ptxas"
        /*0030*/ 	.string	"Cuda compilation tools, release 13.0, V13.0.88"
        /*0030*/ 	.string	"Build cuda_13.0.r13.0/compiler.36424714_0"
        /*0030*/ 	.string	"-arch sm_90a -m 64 "



//--------------------- .note.nv.cuinfo           --------------------------
	.section	.note.nv.cuinfo,"",@"SHT_NOTE"
	.sectionflags	@"SHF_NOTE_NV_CUINFO"
        /*0018*/ 	.short	0x0002
        /*001a*/ 	.short	0x005a
        /*001c*/ 	.short	0x0082
	.zero		2


//--------------------- .nv.info                  --------------------------
	.section	.nv.info,"",@"SHT_CUDA_INFO"
	.align	4


	//----- nvinfo : EIATTR_REGCOUNT
	.align		4
        /*0000*/ 	.byte	0x04, 0x2f
        /*0002*/ 	.short	(.L_15 - .L_14)
	.align		4
.L_14:
        /*0004*/ 	.word	index@(_ZN7cutlass13device_kernelINS_4gemm6kernel13GemmUniversalIN4cute5tupleIJiiiiEEENS1_10collective13CollectiveMmaINS1_34MainloopSm90TmaGmmaWarpSpecializedILi2ENS5_IJNS4_1CILi1EEESB_SB_EEENS1_35KernelTmaWarpSpecializedCooperativeEEENS5_IJNSA_ILi256EEENSA_ILi112EEENSA_ILi128EEEEEENS_6half_tENS5_IJlSB_lEEESJ_SK_NS4_8TiledMMAINS4_8MMA_AtomIJNS4_4SM904GMMA25MMA_64x16x16_F32F16F16_SSILNSO_5MajorE0ELSQ_0ELNSO_7ScaleInE1ELSR_1EEEEEENS4_6LayoutINS5_IJNSA_ILi2EEESB_SB_EEENS5_IJSB_NSA_ILi0EEESX_EEEEENS5_IJNS4_10UnderscoreES10_S10_EEEEENS4_13SM90_TMA_LOADENS4_14ComposedLayoutINS4_7SwizzleILi3ELi4ELi3EEENS4_18smem_ptr_flag_bitsILi16EEENSU_INS5_IJNSA_ILi8EEENSA_ILi64EEEEEENS5_IJS1A_SB_EEEEEEEvNS4_8identityES13_S1E_vS1F_EENS_8epilogue10collective6detail29Sm90TmaWarpSpecializedAdapterINS1I_15DefaultEpilogueISJ_SK_SK_NS1H_6thread17LinearCombinationISJ_Li1EffLNS1M_9ScaleType4KindE0ELNS_15FloatRoundStyleE2ESJ_EENS1_15EpilogueDefaultEEEEEvvEEEEvNT_6ParamsE)
        /*0008*/ 	.word	0x000000a8


	//----- nvinfo : EIATTR_FRAME_SIZE
	.align		4
.L_15:
        /*000c*/ 	.byte	0x04, 0x11
        /*000e*/ 	.short	(.L_17 - .L_16)
	.align		4
.L_16:
        /*0010*/ 	.word	index@(_ZN7cutlass13device_kernelINS_4gemm6kernel13GemmUniversalIN4cute5tupleIJiiiiEEENS1_10collective13CollectiveMmaINS1_34MainloopSm90TmaGmmaWarpSpecializedILi2ENS5_IJNS4_1CILi1EEESB_SB_EEENS1_35KernelTmaWarpSpecializedCooperativeEEENS5_IJNSA_ILi256EEENSA_ILi112EEENSA_ILi128EEEEEENS_6half_tENS5_IJlSB_lEEESJ_SK_NS4_8TiledMMAINS4_8MMA_AtomIJNS4_4SM904GMMA25MMA_64x16x16_F32F16F16_SSILNSO_5MajorE0ELSQ_0ELNSO_7ScaleInE1ELSR_1EEEEEENS4_6LayoutINS5_IJNSA_ILi2EEESB_SB_EEENS5_IJSB_NSA_ILi0EEESX_EEEEENS5_IJNS4_10UnderscoreES10_S10_EEEEENS4_13SM90_TMA_LOADENS4_14ComposedLayoutINS4_7SwizzleILi3ELi4ELi3EEENS4_18smem_ptr_flag_bitsILi16EEENSU_INS5_IJNSA_ILi8EEENSA_ILi64EEEEEENS5_IJS1A_SB_EEEEEEEvNS4_8identityES13_S1E_vS1F_EENS_8epilogue10collective6detail29Sm90TmaWarpSpecializedAdapterINS1I_15DefaultEpilogueISJ_SK_SK_NS1H_6thread17LinearCombinationISJ_Li1EffLNS1M_9ScaleType4KindE0ELNS_15FloatRoundStyleE2ESJ_EENS1_15EpilogueDefaultEEEEEvvEEEEvNT_6ParamsE)
        /*0014*/ 	.word	0x00000000


	//----- nvinfo : EIATTR_MIN_STACK_SIZE
	.align		4
.L_17:
        /*0018*/ 	.byte	0x04, 0x12
        /*001a*/ 	.short	(.L_19 - .L_18)
	.align		4
.L_18:
        /*001c*/ 	.word	index@(_ZN7cutlass13device_kernelINS_4gemm6kernel13GemmUniversalIN4cute5tupleIJiiiiEEENS1_10collective13CollectiveMmaINS1_34MainloopSm90TmaGmmaWarpSpecializedILi2ENS5_IJNS4_1CILi1EEESB_SB_EEENS1_35KernelTmaWarpSpecializedCooperativeEEENS5_IJNSA_ILi256EEENSA_ILi112EEENSA_ILi128EEEEEENS_6half_tENS5_IJlSB_lEEESJ_SK_NS4_8TiledMMAINS4_8MMA_AtomIJNS4_4SM904GMMA25MMA_64x16x16_F32F16F16_SSILNSO_5MajorE0ELSQ_0ELNSO_7ScaleInE1ELSR_1EEEEEENS4_6LayoutINS5_IJNSA_ILi2EEESB_SB_EEENS5_IJSB_NSA_ILi0EEESX_EEEEENS5_IJNS4_10UnderscoreES10_S10_EEEEENS4_13SM90_TMA_LOADENS4_14ComposedLayoutINS4_7SwizzleILi3ELi4ELi3EEENS4_18smem_ptr_flag_bitsILi16EEENSU_INS5_IJNSA_ILi8EEENSA_ILi64EEEEEENS5_IJS1A_SB_EEEEEEEvNS4_8identityES13_S1E_vS1F_EENS_8epilogue10collective6detail29Sm90TmaWarpSpecializedAdapterINS1I_15DefaultEpilogueISJ_SK_SK_NS1H_6thread17LinearCombinationISJ_Li1EffLNS1M_9ScaleType4KindE0ELNS_15FloatRoundStyleE2ESJ_EENS1_15EpilogueDefaultEEEEEvvEEEEvNT_6ParamsE)
        /*0020*/ 	.word	0x00000000
.L_19:


//--------------------- .nv.compat                --------------------------
	.section	.nv.compat,"",@"SHT_CUDA_COMPAT_INFO"
	.align	4
        /*0000*/ 	.byte	0x02, 0x09, 0x01, 0x00, 0x02, 0x02, 0x04, 0x00, 0x02, 0x05, 0x05, 0x00, 0x03, 0x07, 0x01, 0x01
        /*0010*/ 	.byte	0x02, 0x03, 0x01, 0x00, 0x02, 0x06, 0x01, 0x00, 0x04, 0x0b, 0x08, 0x00, 0x00, 0x00, 0x00, 0x00
        /*0020*/ 	.byte	0x00, 0x00, 0x00, 0x00


//--------------------- .nv.info._ZN7cutlass13device_kernelINS_4gemm6kernel13GemmUniversalIN4cute5tupleIJiiiiEEENS1_10collective13CollectiveMmaINS1_34MainloopSm90TmaGmmaWarpSpecializedILi2ENS5_IJNS4_1CILi1EEESB_SB_EEENS1_35KernelTmaWarpSpecializedCooperativeEEENS5_IJNSA_ILi256EEENSA_ILi112EEENSA_ILi128EEEEEENS_6half_tENS5_IJlSB_lEEESJ_SK_NS4_8TiledMMAINS4_8MMA_AtomIJNS4_4SM904GMMA25MMA_64x16x16_F32F16F16_SSILNSO_5MajorE0ELSQ_0ELNSO_7ScaleInE1ELSR_1EEEEEENS4_6LayoutINS5_IJNSA_ILi2EEESB_SB_EEENS5_IJSB_NSA_ILi0EEESX_EEEEENS5_IJNS4_10UnderscoreES10_S10_EEEEENS4_13SM90_TMA_LOADENS4_14ComposedLayoutINS4_7SwizzleILi3ELi4ELi3EEENS4_18smem_ptr_flag_bitsILi16EEENSU_INS5_IJNSA_ILi8EEENSA_ILi64EEEEEENS5_IJS1A_SB_EEEEEEEvNS4_8identityES13_S1E_vS1F_EENS_8epilogue10collective6detail29Sm90TmaWarpSpecializedAdapterINS1I_15DefaultEpilogueISJ_SK_SK_NS1H_6thread17LinearCombinationISJ_Li1EffLNS1M_9ScaleType4KindE0ELNS_15FloatRoundStyleE2ESJ_EENS1_15EpilogueDefaultEEEEEvvEEEEvNT_6ParamsE --------------------------
	.section	.nv.info._ZN7cutlass13device_kernelINS_4gemm6kernel13GemmUniversalIN4cute5tupleIJiiiiEEENS1_10collective13CollectiveMmaINS1_34MainloopSm90TmaGmmaWarpSpecializedILi2ENS5_IJNS4_1CILi1EEESB_SB_EEENS1_35KernelTmaWarpSpecializedCooperativeEEENS5_IJNSA_ILi256EEENSA_ILi112EEENSA_ILi128EEEEEENS_6half_tENS5_IJlSB_lEEESJ_SK_NS4_8TiledMMAINS4_8MMA_AtomIJNS4_4SM904GMMA25MMA_64x16x16_F32F16F16_SSILNSO_5MajorE0ELSQ_0ELNSO_7ScaleInE1ELSR_1EEEEEENS4_6LayoutINS5_IJNSA_ILi2EEESB_SB_EEENS5_IJSB_NSA_ILi0EEESX_EEEEENS5_IJNS4_10UnderscoreES10_S10_EEEEENS4_13SM90_TMA_LOADENS4_14ComposedLayoutINS4_7SwizzleILi3ELi4ELi3EEENS4_18smem_ptr_flag_bitsILi16EEENSU_INS5_IJNSA_ILi8EEENSA_ILi64EEEEEENS5_IJS1A_SB_EEEEEEEvNS4_8identityES13_S1E_vS1F_EENS_8epilogue10collective6detail29Sm90TmaWarpSpecializedAdapterINS1I_15DefaultEpilogueISJ_SK_SK_NS1H_6thread17LinearCombinationISJ_Li1EffLNS1M_9ScaleType4KindE0ELNS_15FloatRoundStyleE2ESJ_EENS1_15EpilogueDefaultEEEEEvvEEEEvNT_6ParamsE,"",@"SHT_CUDA_INFO"
	.sectionflags	@""
	.align	4


	//----- nvinfo : EIATTR_CUDA_API_VERSION
	.align		4
        /*0000*/ 	.byte	0x04, 0x37
        /*0002*/ 	.short	(.L_21 - .L_20)
.L_20:
        /*0004*/ 	.word	0x00000082


	//----- nvinfo : EIATTR_KPARAM_INFO
	.align		4
.L_21:
        /*0008*/ 	.byte	0x04, 0x17
        /*000a*/ 	.short	(.L_23 - .L_22)
.L_22:
        /*000c*/ 	.word	0x00000000
        /*0010*/ 	.short	0x0000
        /*0012*/ 	.short	0x0070
        /*0014*/ 	.byte	0x00, 0xf0, 0x01, 0x10


	//----- nvinfo : EIATTR_SPARSE_MMA_MASK
	.align		4
.L_23:
        /*0018*/ 	.byte	0x03, 0x50
        /*001a*/ 	.short	0x0000


	//----- nvinfo : EIATTR_MAXREG_COUNT
	.align		4
        /*001c*/ 	.byte	0x03, 0x1b
        /*001e*/ 	.short	0x00a8


	//----- nvinfo : EIATTR_NUM_BARRIERS
	.align		4
        /*0020*/ 	.byte	0x02, 0x4c
        /*0022*/ 	.byte	0x01
	.zero		1


	//----- nvinfo : EIATTR_EXTERNS
	.align		4
        /*0024*/ 	.byte	0x04, 0x0f
        /*0026*/ 	.short	(.L_25 - .L_24)


	//   ....[0]....
	.align		4
.L_24:
        /*0028*/ 	.word	index@(__assertfail)


	//----- nvinfo : EIATTR_MERCURY_ISA_VERSION
	.align		4
.L_25:
        /*002c*/ 	.byte	0x03, 0x5f
        /*002e*/ 	.short	0x0101


	//----- nvinfo : EIATTR_INT_WARP_WIDE_INSTR_OFFSETS
	.align		4
        /*0030*/ 	.byte	0x04, 0x31
        /*0032*/ 	.short	(.L_27 - .L_26)


	//   ....[0]....
.L_26:
        /*0034*/ 	.word	0x00000370


	//   ....[1]....
        /*0038*/ 	.word	0x000003a0


	//   ....[2]....
        /*003c*/ 	.word	0x00000480


	//----- nvinfo : EIATTR_COOP_GROUP_MASK_REGIDS
	.align		4
.L_27:
        /*0040*/ 	.byte	0x04, 0x29
        /*0042*/ 	.short	(.L_29 - .L_28)


	//   ....[0]....
.L_28:
        /*0044*/ 	.word	0xffffffff


	//   ....[1]....
        /*0048*/ 	.word	0xffffffff


	//   ....[2]....
        /*004c*/ 	.word	0xffffffff


	//   ....[3]....
        /*0050*/ 	.word	0xffffffff


	//   ....[4]....
        /*0054*/ 	.word	0xffffffff


	//----- nvinfo : EIATTR_COOP_GROUP_INSTR_OFFSETS
	.align		4
.L_29:
        /*0058*/ 	.byte	0x04, 0x28
        /*005a*/ 	.short	(.L_31 - .L_30)


	//   ....[0]....
.L_30:
        /*005c*/ 	.word	0x00000060


	//   ....[1]....
        /*0060*/ 	.word	0x00000070


	//   ....[2]....
        /*0064*/ 	.word	0x00000130


	//   ....[3]....
        /*0068*/ 	.word	0x00000280


	//   ....[4]....
        /*006c*/ 	.word	0x00000f30


	//----- nvinfo : EIATTR_REG_RECONFIG
	.align		4
.L_31:
        /*0070*/ 	.byte	0x01, 0x54
	.zero		2


	//----- nvinfo : EIATTR_SYSCALL_OFFSETS
	.align		4
        /*0074*/ 	.byte	0x04, 0x46
        /*0076*/ 	.short	(.L_33 - .L_32)


	//   ....[0]....
.L_32:
        /*0078*/ 	.word	0x000010f0


	//----- nvinfo : EIATTR_MBARRIER_INSTR_OFFSETS
	.align		4
.L_33:
        /*007c*/ 	.byte	0x04, 0x39
        /*007e*/ 	.short	(.L_35 - .L_34)


	//   ....[0]....
.L_34:
        /*0080*/ 	.word	0x00000230
        /*0084*/ 	.word	0x000000ff
        /*0088*/ 	.word	0x00000000
        /*008c*/ 	.short	0x0100
        /*008e*/ 	.byte	0x08
	.zero		1


	//   ....[1]....
        /*0090*/ 	.word	0x00000240
        /*0094*/ 	.word	0x000000ff
        /*0098*/ 	.word	0x00000010
        /*009c*/ 	.short	0x0100
        /*009e*/ 	.byte	0x08
	.zero		1


	//   ....[2]....
        /*00a0*/ 	.word	0x00000250
        /*00a4*/ 	.word	0x000000ff
        /*00a8*/ 	.word	0x00000008
        /*00ac*/ 	.short	0x0100
        /*00ae*/ 	.byte	0x08
	.zero		1


	//   ....[3]....
        /*00b0*/ 	.word	0x00000260
        /*00b4*/ 	.word	0x000000ff
        /*00b8*/ 	.word	0x00000018
        /*00bc*/ 	.short	0x0100
        /*00be*/ 	.byte	0x08
	.zero		1


	//   ....[4]....
        /*00c0*/ 	.word	0x000004f0
        /*00c4*/ 	.word	0x000000ff
        /*00c8*/ 	.word	0x00000030
        /*00cc*/ 	.short	0x0100
        /*00ce*/ 	.byte	0x06
	.zero		1


	//   ....[5]....
        /*00d0*/ 	.word	0x00000550
        /*00d4*/ 	.word	0x000000ff
        /*00d8*/ 	.word	0x00000038
        /*00dc*/ 	.short	0x0100
        /*00de*/ 	.byte	0x06
	.zero		1


	//   ....[6]....
        /*00e0*/ 	.word	0x00001170
        /*00e4*/ 	.word	0x00000003
        /*00e8*/ 	.word	0x00000000
        /*00ec*/ 	.short	0x010a
        /*00ee*/ 	.byte	0x3f
	.zero		1


	//   ....[7]....
        /*00f0*/ 	.word	0x000011b0
        /*00f4*/ 	.word	0x00000003
        /*00f8*/ 	.word	0x00000000
        /*00fc*/ 	.short	0x010a
        /*00fe*/ 	.byte	0x3f
	.zero		1


	//   ....[8]....
        /*0100*/ 	.word	0x00003ea0
        /*0104*/ 	.word	0x000000ff
        /*0108*/ 	.word	0x00000000
        /*010c*/ 	.short	0x010a
        /*010e*/ 	.byte	0x08
	.zero		1


	//   ....[9]....
        /*0110*/ 	.word	0x00003ee0
        /*0114*/ 	.word	0x000000ff
        /*0118*/ 	.word	0x00000000
        /*011c*/ 	.short	0x010a
        /*011e*/ 	.byte	0x08
	.zero		1


	//   ....[10]....
        /*0120*/ 	.word	0x00006b30
        /*0124*/ 	.word	0x000000ff
        /*0128*/ 	.word	0x00000000
        /*012c*/ 	.short	0x0101
        /*012e*/ 	.byte	0x08
	.zero		1


	//   ....[11]....
        /*0130*/ 	.word	0x00006cd0
        /*0134*/ 	.word	0x000000ff
        /*0138*/ 	.word	0x00000000
        /*013c*/ 	.short	0x0101
        /*013e*/ 	.byte	0x04
	.zero		1


	//   ....[12]....
        /*0140*/ 	.word	0x0000ecc0
        /*0144*/ 	.word	0x0000000c
        /*0148*/ 	.word	0x00000010
        /*014c*/ 	.short	0x010a
        /*014e*/ 	.byte	0x3f
	.zero		1


	//   ....[13]....
        /*0150*/ 	.word	0x0000f140
        /*0154*/ 	.word	0x00000005
        /*0158*/ 	.word	0x00000038
        /*015c*/ 	.short	0x0101
        /*015e*/ 	.byte	0x3f
	.zero		1


	//   ....[14]....
        /*0160*/ 	.word	0x0000f840
        /*0164*/ 	.word	0x00000007
        /*0168*/ 	.word	0x00000000
        /*016c*/ 	.short	0x010a
        /*016e*/ 	.byte	0x3f
	.zero		1


	//   ....[15]....
        /*0170*/ 	.word	0x0000f8c0
        /*0174*/ 	.word	0x00000005
        /*0178*/ 	.word	0x00000000
        /*017c*/ 	.short	0x010a
        /*017e*/ 	.byte	0x3f
	.zero		1


	//   ....[16]....
        /*0180*/ 	.word	0x0000f920
        /*0184*/ 	.word	0x00000003
        /*0188*/ 	.word	0x00000000
        /*018c*/ 	.short	0x010a
        /*018e*/ 	.byte	0x3f
	.zero		1


	//   ....[17]....
        /*0190*/ 	.word	0x0000f980
        /*0194*/ 	.word	0x00000005
        /*0198*/ 	.word	0x00000000
        /*019c*/ 	.short	0x010a
        /*019e*/ 	.byte	0x3f
	.zero		1


	//   ....[18]....
        /*01a0*/ 	.word	0x0000fa50
        /*01a4*/ 	.word	0x0000000c
        /*01a8*/ 	.word	0x00000010
        /*01ac*/ 	.short	0x010a
        /*01ae*/ 	.byte	0x3f
	.zero		1


	//   ....[19]....
        /*01b0*/ 	.word	0x0000fb20
        /*01b4*/ 	.word	0x00000007
        /*01b8*/ 	.word	0x00000000
        /*01bc*/ 	.short	0x010a
        /*01be*/ 	.byte	0x3f
	.zero		1


	//----- nvinfo : EIATTR_NUM_MBARRIERS
	.align		4
.L_35:
        /*01c0*/ 	.byte	0x03, 0x38
        /*01c2*/ 	.short	0x0006


	//----- nvinfo : EIATTR_EXIT_INSTR_OFFSETS
	.align		4
        /*01c4*/ 	.byte	0x04, 0x1c
        /*01c6*/ 	.short	(.L_37 - .L_36)


	//   ....[0]....
.L_36:
        /*01c8*/ 	.word	0x000005a0


	//   ....[1]....
        /*01cc*/ 	.word	0x00000e60


	//   ....[2]....
        /*01d0*/ 	.word	0x0000e330


	//   ....[3]....
        /*01d4*/ 	.word	0x0000e960


	//   ....[4]....
        /*01d8*/ 	.word	0x0000f910


	//----- nvinfo : EIATTR_MAX_THREADS
	.align		4
.L_37:
        /*01dc*/ 	.byte	0x04, 0x05
        /*01de*/ 	.short	(.L_39 - .L_38)
.L_38:
        /*01e0*/ 	.word	0x00000180
        /*01e4*/ 	.word	0x00000001
        /*01e8*/ 	.word	0x00000001


	//----- nvinfo : EIATTR_CRS_STACK_SIZE
	.align		4
.L_39:
        /*01ec*/ 	.byte	0x04, 0x1e
        /*01ee*/ 	.short	(.L_41 - .L_40)
.L_40:
        /*01f0*/ 	.word	0x00000000


	//----- nvinfo : EIATTR_CBANK_PARAM_SIZE
	.align		4
.L_41:
        /*01f4*/ 	.byte	0x03, 0x19
        /*01f6*/ 	.short	0x0470


	//----- nvinfo : EIATTR_PARAM_CBANK
	.align		4
        /*01f8*/ 	.byte	0x04, 0x0a
        /*01fa*/ 	.short	(.L_43 - .L_42)
	.align		4
.L_42:
        /*01fc*/ 	.word	index@(.nv.constant0._ZN7cutlass13device_kernelINS_4gemm6kernel13GemmUniversalIN4cute5tupleIJiiiiEEENS1_10collective13CollectiveMmaINS1_34MainloopSm90TmaGmmaWarpSpecializedILi2ENS5_IJNS4_1CILi1EEESB_SB_EEENS1_35KernelTmaWarpSpecializedCooperativeEEENS5_IJNSA_ILi256EEENSA_ILi112EEENSA_ILi128EEEEEENS_6half_tENS5_IJlSB_lEEESJ_SK_NS4_8TiledMMAINS4_8MMA_AtomIJNS4_4SM904GMMA25MMA_64x16x16_F32F16F16_SSILNSO_5MajorE0ELSQ_0ELNSO_7ScaleInE1ELSR_1EEEEEENS4_6LayoutINS5_IJNSA_ILi2EEESB_SB_EEENS5_IJSB_NSA_ILi0EEESX_EEEEENS5_IJNS4_10UnderscoreES10_S10_EEEEENS4_13SM90_TMA_LOADENS4_14ComposedLayoutINS4_7SwizzleILi3ELi4ELi3EEENS4_18smem_ptr_flag_bitsILi16EEENSU_INS5_IJNSA_ILi8EEENSA_ILi64EEEEEENS5_IJS1A_SB_EEEEEEEvNS4_8identityES13_S1E_vS1F_EENS_8epilogue10collective6detail29Sm90TmaWarpSpecializedAdapterINS1I_15DefaultEpilogueISJ_SK_SK_NS1H_6thread17LinearCombinationISJ_Li1EffLNS1M_9ScaleType4KindE0ELNS_15FloatRoundStyleE2ESJ_EENS1_15EpilogueDefaultEEEEEvvEEEEvNT_6ParamsE)
        /*0200*/ 	.short	0x0210
        /*0202*/ 	.short	0x0470


	//----- nvinfo : EIATTR_SW_WAR
	.align		4
.L_43:
        /*0204*/ 	.byte	0x04, 0x36
        /*0206*/ 	.short	(.L_45 - .L_44)
.L_44:
        /*0208*/ 	.word	0x00000008
.L_45:


//--------------------- .nv.callgraph             --------------------------
	.section	.nv.callgraph,"",@"SHT_CUDA_CALLGRAPH"
	.align	4
	.sectionentsize	8
	.align		4
        /*0000*/ 	.word	0x00000000
	.align		4
        /*0004*/ 	.word	0xffffffff
	.align		4
        /*0008*/ 	.word	index@(_ZN7cutlass13device_kernelINS_4gemm6kernel13GemmUniversalIN4cute5tupleIJiiiiEEENS1_10collective13CollectiveMmaINS1_34MainloopSm90TmaGmmaWarpSpecializedILi2ENS5_IJNS4_1CILi1EEESB_SB_EEENS1_35KernelTmaWarpSpecializedCooperativeEEENS5_IJNSA_ILi256EEENSA_ILi112EEENSA_ILi128EEEEEENS_6half_tENS5_IJlSB_lEEESJ_SK_NS4_8TiledMMAINS4_8MMA_AtomIJNS4_4SM904GMMA25MMA_64x16x16_F32F16F16_SSILNSO_5MajorE0ELSQ_0ELNSO_7ScaleInE1ELSR_1EEEEEENS4_6LayoutINS5_IJNSA_ILi2EEESB_SB_EEENS5_IJSB_NSA_ILi0EEESX_EEEEENS5_IJNS4_10UnderscoreES10_S10_EEEEENS4_13SM90_TMA_LOADENS4_14ComposedLayoutINS4_7SwizzleILi3ELi4ELi3EEENS4_18smem_ptr_flag_bitsILi16EEENSU_INS5_IJNSA_ILi8EEENSA_ILi64EEEEEENS5_IJS1A_SB_EEEEEEEvNS4_8identityES13_S1E_vS1F_EENS_8epilogue10collective6detail29Sm90TmaWarpSpecializedAdapterINS1I_15DefaultEpilogueISJ_SK_SK_NS1H_6thread17LinearCombinationISJ_Li1EffLNS1M_9ScaleType4KindE0ELNS_15FloatRoundStyleE2ESJ_EENS1_15EpilogueDefaultEEEEEvvEEEEvNT_6ParamsE)
	.align		4
        /*000c*/ 	.word	index@(__assertfail)
	.align		4
        /*0010*/ 	.word	0x00000000
	.align		4
        /*0014*/ 	.word	0xfffffffe
	.align		4
        /*0018*/ 	.word	0x00000000
	.align		4
        /*001c*/ 	.word	0xfffffffd
	.align		4
        /*0020*/ 	.word	0x00000000
	.align		4
        /*0024*/ 	.word	0xfffffffc


//--------------------- .nv.constant4             --------------------------
	.section	.nv.constant4,"a",@progbits
	.align	8
	.align		8
.nv.constant4:
        /*0000*/ 	.dword	__assertfail
	.align		8
        /*0008*/ 	.dword	__unnamed_1
	.align		8
        /*0010*/ 	.dword	_ZN40_INTERNAL_2714759c_4_k_cu_0a3301b3_103374cuda3std3__45__cpo5beginE
	.align		8
        /*0018*/ 	.dword	_ZN40_INTERNAL_2714759c_4_k_cu_0a3301b3_103374cuda3std3__45__cpo3endE
	.align		8
        /*0020*/ 	.dword	_ZN40_INTERNAL_2714759c_4_k_cu_0a3301b3_103374cuda3std3__45__cpo6cbeginE
	.align		8
        /*0028*/ 	.dword	_ZN40_INTERNAL_2714759c_4_k_cu_0a3301b3_103374cuda3std3__45__cpo4cendE
	.align		8
        /*0030*/ 	.dword	_ZN40_INTERNAL_2714759c_4_k_cu_0a3301b3_103374cuda3std3__442_GLOBAL__N__2714759c_4_k_cu_0a3301b3_103376ignoreE
	.align		8
        /*0038*/ 	.dword	_ZN40_INTERNAL_2714759c_4_k_cu_0a3301b3_103374cuda3std3__419piecewise_constructE
	.align		8
        /*0040*/ 	.dword	_ZN40_INTERNAL_2714759c_4_k_cu_0a3301b3_103374cuda3std3__48in_placeE
	.align		8
        /*0048*/ 	.dword	_ZN40_INTERNAL_2714759c_4_k_cu_0a3301b3_103374cuda3std6ranges3__45__cpo4swapE
	.align		8
        /*0050*/ 	.dword	_ZN40_INTERNAL_2714759c_4_k_cu_0a3301b3_103374cuda3std6ranges3__45__cpo9iter_moveE
	.align		8
        /*0058*/ 	.dword	_ZN40_INTERNAL_2714759c_4_k_cu_0a3301b3_103374cute7productE
	.align		8
        /*0060*/ 	.dword	_ZN40_INTERNAL_2714759c_4_k_cu_0a3301b3_103374cute1_E
	.align		8
        /*0068*/ 	.dword	$str$22
	.align		8
        /*0070*/ 	.dword	$str$23


//--------------------- .text._ZN7cutlass13device_kernelINS_4gemm6kernel13GemmUniversalIN4cute5tupleIJiiiiEEENS1_10collective13CollectiveMmaINS1_34MainloopSm90TmaGmmaWarpSpecializedILi2ENS5_IJNS4_1CILi1EEESB_SB_EEENS1_35KernelTmaWarpSpecializedCooperativeEEENS5_IJNSA_ILi256EEENSA_ILi112EEENSA_ILi128EEEEEENS_6half_tENS5_IJlSB_lEEESJ_SK_NS4_8TiledMMAINS4_8MMA_AtomIJNS4_4SM904GMMA25MMA_64x16x16_F32F16F16_SSILNSO_5MajorE0ELSQ_0ELNSO_7ScaleInE1ELSR_1EEEEEENS4_6LayoutINS5_IJNSA_ILi2EEESB_SB_EEENS5_IJSB_NSA_ILi0EEESX_EEEEENS5_IJNS4_10UnderscoreES10_S10_EEEEENS4_13SM90_TMA_LOADENS4_14ComposedLayoutINS4_7SwizzleILi3ELi4ELi3EEENS4_18smem_ptr_flag_bitsILi16EEENSU_INS5_IJNSA_ILi8EEENSA_ILi64EEEEEENS5_IJS1A_SB_EEEEEEEvNS4_8identityES13_S1E_vS1F_EENS_8epilogue10collective6detail29Sm90TmaWarpSpecializedAdapterINS1I_15DefaultEpilogueISJ_SK_SK_NS1H_6thread17LinearCombinationISJ_Li1EffLNS1M_9ScaleType4KindE0ELNS_15FloatRoundStyleE2ESJ_EENS1_15EpilogueDefaultEEEEEvvEEEEvNT_6ParamsE --------------------------
	.section	.text._ZN7cutlass13device_kernelINS_4gemm6kernel13GemmUniversalIN4cute5tupleIJiiiiEEENS1_10collective13CollectiveMmaINS1_34MainloopSm90TmaGmmaWarpSpecializedILi2ENS5_IJNS4_1CILi1EEESB_SB_EEENS1_35KernelTmaWarpSpecializedCooperativeEEENS5_IJNSA_ILi256EEENSA_ILi112EEENSA_ILi128EEEEEENS_6half_tENS5_IJlSB_lEEESJ_SK_NS4_8TiledMMAINS4_8MMA_AtomIJNS4_4SM904GMMA25MMA_64x16x16_F32F16F16_SSILNSO_5MajorE0ELSQ_0ELNSO_7ScaleInE1ELSR_1EEEEEENS4_6LayoutINS5_IJNSA_ILi2EEESB_SB_EEENS5_IJSB_NSA_ILi0EEESX_EEEEENS5_IJNS4_10UnderscoreES10_S10_EEEEENS4_13SM90_TMA_LOADENS4_14ComposedLayoutINS4_7SwizzleILi3ELi4ELi3EEENS4_18smem_ptr_flag_bitsILi16EEENSU_INS5_IJNSA_ILi8EEENSA_ILi64EEEEEENS5_IJS1A_SB_EEEEEEEvNS4_8identityES13_S1E_vS1F_EENS_8epilogue10collective6detail29Sm90TmaWarpSpecializedAdapterINS1I_15DefaultEpilogueISJ_SK_SK_NS1H_6thread17LinearCombinationISJ_Li1EffLNS1M_9ScaleType4KindE0ELNS_15FloatRoundStyleE2ESJ_EENS1_15EpilogueDefaultEEEEEvvEEEEvNT_6ParamsE,"ax",@progbits
	.align	128
.text._ZN7cutlass13device_kernelINS_4gemm6kernel13GemmUniversalIN4cute5tupleIJiiiiEEENS1_10collective13CollectiveMmaINS1_34MainloopSm90TmaGmmaWarpSpecializedILi2ENS5_IJNS4_1CILi1EEESB_SB_EEENS1_35KernelTmaWarpSpecializedCooperativeEEENS5_IJNSA_ILi256EEENSA_ILi112EEENSA_ILi128EEEEEENS_6half_tENS5_IJlSB_lEEESJ_SK_NS4_8TiledMMAINS4_8MMA_AtomIJNS4_4SM904GMMA25MMA_64x16x16_F32F16F16_SSILNSO_5MajorE0ELSQ_0ELNSO_7ScaleInE1ELSR_1EEEEEENS4_6LayoutINS5_IJNSA_ILi2EEESB_SB_EEENS5_IJSB_NSA_ILi0EEESX_EEEEENS5_IJNS4_10UnderscoreES10_S10_EEEEENS4_13SM90_TMA_LOADENS4_14ComposedLayoutINS4_7SwizzleILi3ELi4ELi3EEENS4_18smem_ptr_flag_bitsILi16EEENSU_INS5_IJNSA_ILi8EEENSA_ILi64EEEEEENS5_IJS1A_SB_EEEEEEEvNS4_8identityES13_S1E_vS1F_EENS_8epilogue10collective6detail29Sm90TmaWarpSpecializedAdapterINS1I_15DefaultEpilogueISJ_SK_SK_NS1H_6thread17LinearCombinationISJ_Li1EffLNS1M_9ScaleType4KindE0ELNS_15FloatRoundStyleE2ESJ_EENS1_15EpilogueDefaultEEEEEvvEEEEvNT_6ParamsE:
        .type           _ZN7cutlass13device_kernelINS_4gemm6kernel13GemmUniversalIN4cute5tupleIJiiiiEEENS1_10collective13CollectiveMmaINS1_34MainloopSm90TmaGmmaWarpSpecializedILi2ENS5_IJNS4_1CILi1EEESB_SB_EEENS1_35KernelTmaWarpSpecializedCooperativeEEENS5_IJNSA_ILi256EEENSA_ILi112EEENSA_ILi128EEEEEENS_6half_tENS5_IJlSB_lEEESJ_SK_NS4_8TiledMMAINS4_8MMA_AtomIJNS4_4SM904GMMA25MMA_64x16x16_F32F16F16_SSILNSO_5MajorE0ELSQ_0ELNSO_7ScaleInE1ELSR_1EEEEEENS4_6LayoutINS5_IJNSA_ILi2EEESB_SB_EEENS5_IJSB_NSA_ILi0EEESX_EEEEENS5_IJNS4_10UnderscoreES10_S10_EEEEENS4_13SM90_TMA_LOADENS4_14ComposedLayoutINS4_7SwizzleILi3ELi4ELi3EEENS4_18smem_ptr_flag_bitsILi16EEENSU_INS5_IJNSA_ILi8EEENSA_ILi64EEEEEENS5_IJS1A_SB_EEEEEEEvNS4_8identityES13_S1E_vS1F_EENS_8epilogue10collective6detail29Sm90TmaWarpSpecializedAdapterINS1I_15DefaultEpilogueISJ_SK_SK_NS1H_6thread17LinearCombinationISJ_Li1EffLNS1M_9ScaleType4KindE0ELNS_15FloatRoundStyleE2ESJ_EENS1_15EpilogueDefaultEEEEEvvEEEEvNT_6ParamsE,@function
        .size           _ZN7cutlass13device_kernelINS_4gemm6kernel13GemmUniversalIN4cute5tupleIJiiiiEEENS1_10collective13CollectiveMmaINS1_34MainloopSm90TmaGmmaWarpSpecializedILi2ENS5_IJNS4_1CILi1EEESB_SB_EEENS1_35KernelTmaWarpSpecializedCooperativeEEENS5_IJNSA_ILi256EEENSA_ILi112EEENSA_ILi128EEEEEENS_6half_tENS5_IJlSB_lEEESJ_SK_NS4_8TiledMMAINS4_8MMA_AtomIJNS4_4SM904GMMA25MMA_64x16x16_F32F16F16_SSILNSO_5MajorE0ELSQ_0ELNSO_7ScaleInE1ELSR_1EEEEEENS4_6LayoutINS5_IJNSA_ILi2EEESB_SB_EEENS5_IJSB_NSA_ILi0EEESX_EEEEENS5_IJNS4_10UnderscoreES10_S10_EEEEENS4_13SM90_TMA_LOADENS4_14ComposedLayoutINS4_7SwizzleILi3ELi4ELi3EEENS4_18smem_ptr_flag_bitsILi16EEENSU_INS5_IJNSA_ILi8EEENSA_ILi64EEEEEENS5_IJS1A_SB_EEEEEEEvNS4_8identityES13_S1E_vS1F_EENS_8epilogue10collective6detail29Sm90TmaWarpSpecializedAdapterINS1I_15DefaultEpilogueISJ_SK_SK_NS1H_6thread17LinearCombinationISJ_Li1EffLNS1M_9ScaleType4KindE0ELNS_15FloatRoundStyleE2ESJ_EENS1_15EpilogueDefaultEEEEEvvEEEEvNT_6ParamsE,(.L_x_284 - _ZN7cutlass13device_kernelINS_4gemm6kernel13GemmUniversalIN4cute5tupleIJiiiiEEENS1_10collective13CollectiveMmaINS1_34MainloopSm90TmaGmmaWarpSpecializedILi2ENS5_IJNS4_1CILi1EEESB_SB_EEENS1_35KernelTmaWarpSpecializedCooperativeEEENS5_IJNSA_ILi256EEENSA_ILi112EEENSA_ILi128EEEEEENS_6half_tENS5_IJlSB_lEEESJ_SK_NS4_8TiledMMAINS4_8MMA_AtomIJNS4_4SM904GMMA25MMA_64x16x16_F32F16F16_SSILNSO_5MajorE0ELSQ_0ELNSO_7ScaleInE1ELSR_1EEEEEENS4_6LayoutINS5_IJNSA_ILi2EEESB_SB_EEENS5_IJSB_NSA_ILi0EEESX_EEEEENS5_IJNS4_10UnderscoreES10_S10_EEEEENS4_13SM90_TMA_LOADENS4_14ComposedLayoutINS4_7SwizzleILi3ELi4ELi3EEENS4_18smem_ptr_flag_bitsILi16EEENSU_INS5_IJNSA_ILi8EEENSA_ILi64EEEEEENS5_IJS1A_SB_EEEEEEEvNS4_8identityES13_S1E_vS1F_EENS_8epilogue10collective6detail29Sm90TmaWarpSpecializedAdapterINS1I_15DefaultEpilogueISJ_SK_SK_NS1H_6thread17LinearCombinationISJ_Li1EffLNS1M_9ScaleType4KindE0ELNS_15FloatRoundStyleE2ESJ_EENS1_15EpilogueDefaultEEEEEvvEEEEvNT_6ParamsE)
        .other          _ZN7cutlass13device_kernelINS_4gemm6kernel13GemmUniversalIN4cute5tupleIJiiiiEEENS1_10collective13CollectiveMmaINS1_34MainloopSm90TmaGmmaWarpSpecializedILi2ENS5_IJNS4_1CILi1EEESB_SB_EEENS1_35KernelTmaWarpSpecializedCooperativeEEENS5_IJNSA_ILi256EEENSA_ILi112EEENSA_ILi128EEEEEENS_6half_tENS5_IJlSB_lEEESJ_SK_NS4_8TiledMMAINS4_8MMA_AtomIJNS4_4SM904GMMA25MMA_64x16x16_F32F16F16_SSILNSO_5MajorE0ELSQ_0ELNSO_7ScaleInE1ELSR_1EEEEEENS4_6LayoutINS5_IJNSA_ILi2EEESB_SB_EEENS5_IJSB_NSA_ILi0EEESX_EEEEENS5_IJNS4_10UnderscoreES10_S10_EEEEENS4_13SM90_TMA_LOADENS4_14ComposedLayoutINS4_7SwizzleILi3ELi4ELi3EEENS4_18smem_ptr_flag_bitsILi16EEENSU_INS5_IJNSA_ILi8EEENSA_ILi64EEEEEENS5_IJS1A_SB_EEEEEEEvNS4_8identityES13_S1E_vS1F_EENS_8epilogue10collective6detail29Sm90TmaWarpSpecializedAdapterINS1I_15DefaultEpilogueISJ_SK_SK_NS1H_6thread17LinearCombinationISJ_Li1EffLNS1M_9ScaleType4KindE0ELNS_15FloatRoundStyleE2ESJ_EENS1_15EpilogueDefaultEEEEEvvEEEEvNT_6ParamsE,@"STO_CUDA_ENTRY STV_DEFAULT"
_ZN7cutlass13device_kernelINS_4gemm6kernel13GemmUniversalIN4cute5tupleIJiiiiEEENS1_10collective13CollectiveMmaINS1_34MainloopSm90TmaGmmaWarpSpecializedILi2ENS5_IJNS4_1CILi1EEESB_SB_EEENS1_35KernelTmaWarpSpecializedCooperativeEEENS5_IJNSA_ILi256EEENSA_ILi112EEENSA_ILi128EEEEEENS_6half_tENS5_IJlSB_lEEESJ_SK_NS4_8TiledMMAINS4_8MMA_AtomIJNS4_4SM904GMMA25MMA_64x16x16_F32F16F16_SSILNSO_5MajorE0ELSQ_0ELNSO_7ScaleInE1ELSR_1EEEEEENS4_6LayoutINS5_IJNSA_ILi2EEESB_SB_EEENS5_IJSB_NSA_ILi0EEESX_EEEEENS5_IJNS4_10UnderscoreES10_S10_EEEEENS4_13SM90_TMA_LOADENS4_14ComposedLayoutINS4_7SwizzleILi3ELi4ELi3EEENS4_18smem_ptr_flag_bitsILi16EEENSU_INS5_IJNSA_ILi8EEENSA_ILi64EEEEEENS5_IJS1A_SB_EEEEEEEvNS4_8identityES13_S1E_vS1F_EENS_8epilogue10collective6detail29Sm90TmaWarpSpecializedAdapterINS1I_15DefaultEpilogueISJ_SK_SK_NS1H_6thread17LinearCombinationISJ_Li1EffLNS1M_9ScaleType4KindE0ELNS_15FloatRoundStyleE2ESJ_EENS1_15EpilogueDefaultEEEEEvvEEEEvNT_6ParamsE:
[----:B------:R-:W0:Y:S01]  /*0000*/  LDC R1, c[0x0][0x28] ;  /* 0x00000a00ff017b82 */ /* 0x000e220000000800 */
[----:B------:R-:W1:Y:S01]  /*0010*/  S2R R18, SR_TID.X ;  /* 0x0000000000127919 */ /* 0x000e620000002100 */
[----:B------:R-:W-:Y:S01]  /*0020*/  ELECT P0, URZ, PT ;  /* 0x00000000003f782f */ /* 0x000fe20003800000 */
[----:B------:R-:W-:Y:S01]  /*0030*/  BSSY B0, `(.L_x_0) ;  /* 0x000000f000007945 */ /* 0x000fe20003800000 */
[--C-:B-1----:R-:W-:Y:S02]  /*0040*/  SHF.R.U32.HI R0, RZ, 0x5, R18.reuse ;  /* 0x00000005ff007819 */ /* 0x102fe40000011612 */
[----:B------:R-:W-:-:S03]  /*0050*/  SHF.R.U32.HI R22, RZ, 0x7, R18 ;  /* 0x00000007ff167819 */ /* 0x000fc60000011612 */
[----:B------:R-:W1:Y:S04]  /*0060*/  SHFL.IDX PT, R5, R0, RZ, 0x1f ;  /* 0x00001fff00057589 */ /* 0x000e6800000e0000 */
[----:B------:R2:W3:Y:S01]  /*0070*/  SHFL.IDX PT, R8, R22, RZ, 0x1f ;  /* 0x00001fff16087589 */ /* 0x0004e200000e0000 */
[----:B-1----:R-:W-:-:S13]  /*0080*/  ISETP.NE.OR P0, PT, R5, RZ, !P0 ;  /* 0x000000ff0500720c */ /* 0x002fda0004705670 */
[----:B0-23--:R-:W-:Y:S05]  /*0090*/  @P0 BRA `(.L_x_1) ;  /* 0x0000000000200947 */ /* 0x00dfea0003800000 */
[----:B------:R-:W-:Y:S02]  /*00a0*/  ULDC.64 UR4, c[0x0][0x198] ;  /* 0x0000660000047ab9 */ /* 0x000fe40000000a00 */
[----:B------:R-:W-:Y:S02]  /*00b0*/  UIADD3 UR6, UP0, UR4, 0xf0, URZ ;  /* 0x000000f004067890 */ /* 0x000fe4000ff1e03f */
[----:B------:R-:W-:Y:S02]  /*00c0*/  UIADD3 UR4, UP1, UR4, 0x1f0, URZ ;  /* 0x000001f004047890 */ /* 0x000fe4000ff3e03f */
[----:B------:R-:W-:Y:S02]  /*00d0*/  UIADD3.X UR7, URZ, UR5, URZ, UP0, !UPT ;  /* 0x000000053f077290 */ /* 0x000fe400087fe43f */
[----:B------:R-:W-:-:S07]  /*00e0*/  UIADD3.X UR5, URZ, UR5, URZ, UP1, !UPT ;  /* 0x000000053f057290 */ /* 0x000fce0008ffe43f */
[----:B------:R0:W-:Y:S02]  /*00f0*/  UTMACCTL.PF [UR6] ;  /* 0x00000000060079b9 */ /* 0x0001e40008040000 */
[----:B------:R0:W-:Y:S02]  /*0100*/  UTMACCTL.PF [UR4] ;  /* 0x00000000040079b9 */ /* 0x0001e40008040000 */
[----:B0-----:R-:W-:Y:S01]  /*0110*/  NOP ;  /* 0x0000000000007918 */ /* 0x001fe20000000000 */
.L_x_1:
[----:B------:R-:W-:Y:S05]  /*0120*/  BSYNC B0 ;  /* 0x0000000000007941 */ /* 0x000fea0003800000 */
.L_x_0:
[----:B------:R-:W0:Y:S02]  /*0130*/  SHFL.IDX PT, R2, R0, RZ, 0x1f ;  /* 0x00001fff00027589 */ /* 0x000e2400000e0000 */
[----:B0-----:R-:W-:-:S13]  /*0140*/  ISETP.NE.AND P0, PT, R2, RZ, PT ;  /* 0x000000ff0200720c */ /* 0x001fda0003f05270 */
[----:B------:R-:W-:Y:S05]  /*0150*/  @P0 BRA `(.L_x_2) ;  /* 0x0000000000480947 */ /* 0x000fea0003800000 */
[----:B------:R-:W0:Y:S01]  /*0160*/  S2UR UR8, SR_CgaCtaId ;  /* 0x00000000000879c3 */ /* 0x000e220000008800 */
[----:B------:R-:W-:Y:S01]  /*0170*/  UMOV UR4, 0x400 ;  /* 0x0000040000047882 */ /* 0x000fe20000000000 */
[----:B------:R-:W-:Y:S01]  /*0180*/  UMOV UR5, 0x1 ;  /* 0x0000000100057882 */ /* 0x000fe20000000000 */
[----:B------:R-:W-:Y:S01]  /*0190*/  UMOV UR6, 0x100 ;  /* 0x0000010000067882 */ /* 0x000fe20000000000 */
[----:B------:R-:W-:Y:S01]  /*01a0*/  ELECT P0, URZ, PT ;  /* 0x00000000003f782f */ /* 0x000fe20003800000 */
[----:B------:R-:W-:-:S04]  /*01b0*/  UIADD3 UR6, -UR6, 0x100000, URZ ;  /* 0x0010000006067890 */ /* 0x000fc8000fffe13f */
[----:B------:R-:W-:Y:S02]  /*01c0*/  USHF.L.U32 UR7, UR6, 0xb, URZ ;  /* 0x0000000b06077899 */ /* 0x000fe4000800063f */
[----:B------:R-:W-:Y:S02]  /*01d0*/  USHF.L.U32 UR6, UR6, 0x1, URZ ;  /* 0x0000000106067899 */ /* 0x000fe4000800063f */
[----:B0-----:R-:W-:Y:S02]  /*01e0*/  ULEA UR8, UR8, UR4, 0x18 ;  /* 0x0000000408087291 */ /* 0x001fe4000f8ec03f */
[----:B------:R-:W-:-:S04]  /*01f0*/  UIADD3 UR4, -UR5, 0x100000, URZ ;  /* 0x0010000005047890 */ /* 0x000fc8000fffe13f */
[----:B------:R-:W-:Y:S02]  /*0200*/  USHF.L.U32 UR5, UR4, 0xb, URZ ;  /* 0x0000000b04057899 */ /* 0x000fe4000800063f */
[----:B------:R-:W-:Y:S01]  /*0210*/  USHF.L.U32 UR4, UR4, 0x1, URZ ;  /* 0x0000000104047899 */ /* 0x000fe2000800063f */
[----:B------:R-:W0:Y:S11]  /*0220*/  FENCE.VIEW.ASYNC.S ;  /* 0x00000000000073c6 */ /* 0x000e360000000000 */
[----:B0-----:R0:W1:Y:S01]  /*0230*/  SYNCS.EXCH.64 URZ, [UR8], UR4 ;  /* 0x00000004083f75b2 */ /* 0x0010620008000100 */
[----:B------:R0:W2:Y:S01]  /*0240*/  SYNCS.EXCH.64 URZ, [UR8+0x10], UR6 ;  /* 0x00001006083f75b2 */ /* 0x0000a20008000100 */
[----:B------:R0:W3:Y:S01]  /*0250*/  SYNCS.EXCH.64 URZ, [UR8+0x8], UR4 ;  /* 0x00000804083f75b2 */ /* 0x0000e20008000100 */
[----:B------:R0:W4:Y:S01]  /*0260*/  SYNCS.EXCH.64 URZ, [UR8+0x18], UR6 ;  /* 0x00001806083f75b2 */ /* 0x0001220008000100 */
[----:B------:R-:W-:Y:S01]  /*0270*/  NOP ;  /* 0x0000000000007918 */ /* 0x000fe20000000000 */
.L_x_2:
[----:B------:R-:W5:Y:S01]  /*0280*/  SHFL.IDX PT, R0, R0, RZ, 0x1f ;  /* 0x00001fff00007589 */ /* 0x000f6200000e0000 */
[----:B------:R-:W-:Y:S01]  /*0290*/  ELECT P0, URZ, PT ;  /* 0x00000000003f782f */ /* 0x000fe20003800000 */
[----:B------:R-:W1:Y:S01]  /*02a0*/  LDC R2, c[0x0][0x65c] ;  /* 0x00019700ff027b82 */ /* 0x000e620000000800 */
[----:B------:R-:W-:Y:S01]  /*02b0*/  SHF.R.S32.HI R6, RZ, 0x1f, R5 ;  /* 0x0000001fff067819 */ /* 0x000fe20000011405 */
[----:B------:R-:W2:Y:S01]  /*02c0*/  S2R R3, SR_CTAID.Y ;  /* 0x0000000000037919 */ /* 0x000ea20000002600 */
[----:B0-----:R-:W-:Y:S01]  /*02d0*/  UMOV UR4, 0x20 ;  /* 0x0000002000047882 */ /* 0x001fe20000000000 */
[----:B------:R-:W-:Y:S01]  /*02e0*/  ISETP.NE.AND P2, PT, R8, RZ, PT ;  /* 0x000000ff0800720c */ /* 0x000fe20003f45270 */
[----:B------:R-:W-:Y:S01]  /*02f0*/  NOP ;  /* 0x0000000000007918 */ /* 0x000fe20000000000 */
[----:B------:R-:W0:Y:S01]  /*0300*/  S2R R4, SR_CTAID.X ;  /* 0x0000000000047919 */ /* 0x000e220000002500 */
[----:B------:R-:W-:Y:S01]  /*0310*/  LEA.HI R6, R6, R5, RZ, 0x2 ;  /* 0x0000000506067211 */ /* 0x000fe200078f10ff */
[----:B------:R-:W-:Y:S01]  /*0320*/  NOP ;  /* 0x0000000000007918 */ /* 0x000fe20000000000 */
[----:B-----5:R-:W-:-:S02]  /*0330*/  ISETP.NE.OR P0, PT, R0, RZ, !P0 ;  /* 0x000000ff0000720c */ /* 0x020fc40004705670 */
[----:B-1----:R-:W-:-:S04]  /*0340*/  ISETP.NE.AND P3, PT, R2, 0x1, PT ;  /* 0x000000010200780c */ /* 0x002fc80003f65270 */
[----:B------:R-:W-:Y:S02]  /*0350*/  P2R R0, PR, RZ, 0x8 ;  /* 0x00000008ff007803 */ /* 0x000fe40000000000 */
[----:B------:R-:W-:-:S05]  /*0360*/  LOP3.LUT R0, R6, 0xfffffffc, RZ, 0xc0, !PT ;  /* 0xfffffffc06007812 */ /* 0x000fca00078ec0ff */
[----:B------:R-:W-:Y:S01]  /*0370*/  VOTEU.ALL UP0, P0 ;  /* 0x00000000003f7886 */ /* 0x000fe20000000000 */
[----:B------:R-:W-:Y:S01]  /*0380*/  IMAD.IADD R0, R5, 0x1, -R0 ;  /* 0x0000000105007824 */ /* 0x000fe200078e0a00 */
[----:B------:R-:W0:Y:S01]  /*0390*/  @P3 LDC R17, c[0x0][0x10] ;  /* 0x00000400ff113b82 */ /* 0x000e220000000800 */
[----:B------:R-:W-:Y:S01]  /*03a0*/  VOTEU.ALL UP1, P0 ;  /* 0x00000000003f7886 */ /* 0x000fe20000020000 */
[----:B--2---:R-:W-:Y:S01]  /*03b0*/  @P3 IMAD.MOV.U32 R6, RZ, RZ, R3 ;  /* 0x000000ffff063224 */ /* 0x004fe200078e0003 */
[----:B------:R-:W-:Y:S01]  /*03c0*/  @!UP0 UMOV UR6, 0x400 ;  /* 0x0000040000068882 */ /* 0x000fe20000000000 */
[----:B------:R-:W-:-:S04]  /*03d0*/  @!UP0 UIADD3 UR4, -UR4, 0x100000, URZ ;  /* 0x0010000004048890 */ /* 0x000fc8000fffe13f */
[----:B------:R-:W-:Y:S02]  /*03e0*/  @!UP0 USHF.L.U32 UR5, UR4, 0xb, URZ ;  /* 0x0000000b04058899 */ /* 0x000fe4000800063f */
[----:B------:R-:W-:Y:S01]  /*03f0*/  @!UP0 USHF.L.U32 UR4, UR4, 0x1, URZ ;  /* 0x0000000104048899 */ /* 0x000fe2000800063f */
[----:B------:R-:W-:Y:S02]  /*0400*/  @P3 IMAD.MOV.U32 R7, RZ, RZ, RZ ;  /* 0x000000ffff073224 */ /* 0x000fe400078e00ff */
[----:B------:R-:W-:Y:S01]  /*0410*/  IMAD.MOV.U32 R5, RZ, RZ, RZ ;  /* 0x000000ffff057224 */ /* 0x000fe200078e00ff */
[----:B------:R-:W1:Y:S01]  /*0420*/  @!UP0 S2UR UR7, SR_CgaCtaId ;  /* 0x00000000000789c3 */ /* 0x000e620000008800 */
[----:B------:R-:W-:-:S07]  /*0430*/  @P3 IMAD.MOV.U32 R11, RZ, RZ, RZ ;  /* 0x000000ffff0b3224 */ /* 0x000fce00078e00ff */
[----:B------:R-:W2:Y:S01]  /*0440*/  @!P3 LDC R9, c[0x0][0xc] ;  /* 0x00000300ff09bb82 */ /* 0x000ea20000000800 */
[----:B0-----:R-:W-:-:S04]  /*0450*/  @P3 IMAD.WIDE.U32 R16, R4, R17, R6 ;  /* 0x0000001104103225 */ /* 0x001fc800078e0006 */
[----:B------:R-:W-:Y:S01]  /*0460*/  @P3 IMAD.IADD R17, R17, 0x1, R11 ;  /* 0x0000000111113824 */ /* 0x000fe200078e020b */
[----:B-1----:R-:W-:Y:S01]  /*0470*/  @!UP0 ULEA UR6, UR7, UR6, 0x18 ;  /* 0x0000000607068291 */ /* 0x002fe2000f8ec03f */
[----:B------:R-:W-:Y:S01]  /*0480*/  VOTEU.ALL UP0, P0 ;  /* 0x00000000003f7886 */ /* 0x000fe20000000000 */
[----:B------:R-:W-:-:S04]  /*0490*/  ISETP.NE.AND P0, PT, R0, 0x3, PT ;  /* 0x000000030000780c */ /* 0x000fc80003f05270 */
[----:B------:R-:W-:Y:S01]  /*04a0*/  ISETP.EQ.OR P0, PT, R0, RZ, !P0 ;  /* 0x000000ff0000720c */ /* 0x000fe20004702670 */
[----:B--2---:R-:W-:-:S03]  /*04b0*/  @!P3 IMAD.WIDE.U32 R6, R9, R3, R4 ;  /* 0x000000030906b225 */ /* 0x004fc600078e0004 */
[C---:B------:R-:W-:Y:S01]  /*04c0*/  ISETP.EQ.AND P0, PT, R8.reuse, RZ, P0 ;  /* 0x000000ff0800720c */ /* 0x040fe20000702270 */
[----:B------:R-:W-:Y:S01]  /*04d0*/  VIADD R8, R8, 0xffffffff ;  /* 0xffffffff08087836 */ /* 0x000fe20000000000 */
[----:B------:R-:W0:Y:S02]  /*04e0*/  FENCE.VIEW.ASYNC.S ;  /* 0x00000000000073c6 */ /* 0x000e240000000000 */
[----:B0-----:R0:W3:Y:S01]  /*04f0*/  @!UP0 SYNCS.EXCH.64 URZ, [UR6+0x30], UR4 ;  /* 0x00003004063f85b2 */ /* 0x0010e20008000100 */
[----:B------:R-:W-:Y:S01]  /*0500*/  @!P3 IMAD.MOV.U32 R16, RZ, RZ, R6 ;  /* 0x000000ffff10b224 */ /* 0x000fe200078e0006 */
[----:B------:R-:W-:Y:S01]  /*0510*/  SEL R19, RZ, 0x1, !P0 ;  /* 0x00000001ff137807 */ /* 0x000fe20004000000 */
[----:B------:R-:W-:Y:S01]  /*0520*/  @!P3 IMAD.MOV.U32 R17, RZ, RZ, R7 ;  /* 0x000000ffff11b224 */ /* 0x000fe200078e0007 */
[----:B------:R-:W-:-:S04]  /*0530*/  ISETP.GE.U32.AND P1, PT, R8, 0x2, PT ;  /* 0x000000020800780c */ /* 0x000fc80003f26070 */
[----:B------:R-:W-:Y:S01]  /*0540*/  SEL R19, R19, 0x2, P1 ;  /* 0x0000000213137807 */ /* 0x000fe20000800000 */
[----:B------:R0:W3:Y:S01]  /*0550*/  @!UP1 SYNCS.EXCH.64 URZ, [UR6+0x38], UR4 ;  /* 0x00003804063f95b2 */ /* 0x0000e20008000100 */
[----:B------:R-:W-:Y:S01]  /*0560*/  NOP ;  /* 0x0000000000007918 */ /* 0x000fe20000000000 */
[----:B---34-:R-:W-:Y:S06]  /*0570*/  BAR.SYNC.DEFER_BLOCKING 0x0 ;  /* 0x0000000000007b1d */ /* 0x018fec0000010000 */
[----:B------:R-:W-:Y:S05]  /*0580*/  @!P2 BRA `(.L_x_3) ;  /* 0x000000dc006ca947 */ /* 0x000fea0003800000 */
[----:B------:R-:W-:-:S13]  /*0590*/  ISETP.GT.U32.AND P0, PT, R8, 0x1, PT ;  /* 0x000000010800780c */ /* 0x000fda0003f04070 */
[----:B0-----:R-:W-:Y:S05]  /*05a0*/  @P0 EXIT ;  /* 0x000000000000094d */ /* 0x001fea0003800000 */
[----:B------:R-:W-:Y:S01]  /*05b0*/  ULDC.64 UR4, c[0x0][0x650] ;  /* 0x0001940000047ab9 */ /* 0x000fe20000000a00 */
[----:B------:R-:W-:Y:S01]  /*05c0*/  PRMT R0, RZ, 0x7610, R0 ;  /* 0x00007610ff007816 */ /* 0x000fe20000000000 */
[----:B------:R-:W-:Y:S01]  /*05d0*/  IMAD.MOV.U32 R139, RZ, RZ, -0x1 ;  /* 0xffffffffff8b7424 */ /* 0x000fe200078e00ff */
[----:B------:R-:W-:Y:S01]  /*05e0*/  ISETP.GE.U32.AND P0, PT, R16, UR4, PT ;  /* 0x0000000410007c0c */ /* 0x000fe2000bf06070 */
[----:B------:R-:W-:Y:S02]  /*05f0*/  IMAD.MOV.U32 R138, RZ, RZ, -0x1 ;  /* 0xffffffffff8a7424 */ /* 0x000fe400078e00ff */
[----:B------:R-:W-:Y:S01]  /*0600*/  IMAD.MOV.U32 R23, RZ, RZ, -0x1 ;  /* 0xffffffffff177424 */ /* 0x000fe200078e00ff */
[----:B------:R-:W-:-:S13]  /*0610*/  ISETP.GE.U32.AND.EX P0, PT, R17, UR5, PT, P0 ;  /* 0x0000000511007c0c */ /* 0x000fda000bf06100 */
[----:B------:R-:W-:Y:S05]  /*0620*/  @P0 BRA `(.L_x_4) ;  /* 0x0000000400540947 */ /* 0x000fea0003800000 */
[----:B------:R-:W0:Y:S01]  /*0630*/  LDC.64 R14, c[0x0][0x628] ;  /* 0x00018a00ff0e7b82 */ /* 0x000e220000000a00 */
[----:B------:R-:W-:Y:S02]  /*0640*/  IMAD.MOV.U32 R6, RZ, RZ, R16 ;  /* 0x000000ffff067224 */ /* 0x000fe400078e0010 */
[----:B------:R-:W-:-:S05]  /*0650*/  IMAD.MOV.U32 R7, RZ, RZ, R17 ;  /* 0x000000ffff077224 */ /* 0x000fca00078e0011 */
[----:B------:R-:W1:Y:S08]  /*0660*/  LDC R0, c[0x0][0x630] ;  /* 0x00018c00ff007b82 */ /* 0x000e700000000800 */
[----:B------:R-:W2:Y:S01]  /*0670*/  LDC.64 R20, c[0x0][0x620] ;  /* 0x00018800ff147b82 */ /* 0x000ea20000000a00 */
[----:B0-----:R-:W-:-:S04]  /*0680*/  ISETP.NE.U32.AND P0, PT, R14, RZ, PT ;  /* 0x000000ff0e00720c */ /* 0x001fc80003f05070 */
[----:B------:R-:W-:-:S13]  /*0690*/  ISETP.NE.AND.EX P0, PT, R15, RZ, PT, P0 ;  /* 0x000000ff0f00720c */ /* 0x000fda0003f05300 */
[----:B-12---:R-:W-:Y:S05]  /*06a0*/  @!P0 BRA `(.L_x_5) ;  /* 0x0000000000288947 */ /* 0x006fea0003800000 */
[----:B------:R-:W0:Y:S02]  /*06b0*/  LDC R11, c[0x0][0x634] ;  /* 0x00018d00ff0b7b82 */ /* 0x000e240000000800 */
[----:B0-----:R-:W-:-:S05]  /*06c0*/  IADD3 R11, P0, R16, R11, RZ ;  /* 0x0000000b100b7210 */ /* 0x001fca0007f1e0ff */
[----:B------:R-:W-:-:S04]  /*06d0*/  IMAD.X R13, RZ, RZ, R17, P0 ;  /* 0x000000ffff0d7224 */ /* 0x000fc800000e0611 */
[----:B------:R-:W-:-:S04]  /*06e0*/  IMAD.WIDE.U32 R6, R13, R14, RZ ;  /* 0x0000000e0d067225 */ /* 0x000fc800078e00ff */
[----:B------:R-:W-:-:S04]  /*06f0*/  IMAD.WIDE.U32 R8, P0, R11, R15, R6 ;  /* 0x0000000f0b087225 */ /* 0x000fc80007800006 */
[----:B------:R-:W-:-:S04]  /*0700*/  IMAD.WIDE.U32 R6, R11, R14, RZ ;  /* 0x0000000e0b067225 */ /* 0x000fc800078e00ff */
[----:B------:R-:W-:Y:S01]  /*0710*/  IMAD.X R11, RZ, RZ, RZ, P0 ;  /* 0x000000ffff0b7224 */ /* 0x000fe200000e06ff */
[----:B------:R-:W-:Y:S01]  /*0720*/  IADD3 RZ, P0, R7, R8, RZ ;  /* 0x0000000807ff7210 */ /* 0x000fe20007f1e0ff */
[----:B------:R-:W-:-:S04]  /*0730*/  IMAD.MOV.U32 R10, RZ, RZ, R9 ;  /* 0x000000ffff0a7224 */ /* 0x000fc800078e0009 */
[----:B------:R-:W-:-:S08]  /*0740*/  IMAD.WIDE.U32.X R6, R13, R15, R10, P0 ;  /* 0x0000000f0d067225 */ /* 0x000fd000000e040a */
.L_x_5:
[-CC-:B------:R-:W-:Y:S01]  /*0750*/  SHF.R.U64 R23, R6, R0.reuse, R7.reuse ;  /* 0x0000000006177219 */ /* 0x180fe20000001207 */
[----:B------:R-:W0:Y:S01]  /*0760*/  LDC R10, c[0x0][0x618] ;  /* 0x00018600ff0a7b82 */ /* 0x000e220000000800 */
[----:B------:R-:W-:Y:S01]  /*0770*/  SHF.R.U32.HI R5, RZ, R0, R7 ;  /* 0x00000000ff057219 */ /* 0x000fe20000011607 */
[----:B------:R-:W-:Y:S01]  /*0780*/  ULDC UR4, c[0x0][0x150] ;  /* 0x0000540000047ab9 */ /* 0x000fe20000000800 */
[----:B------:R-:W-:Y:S02]  /*0790*/  IADD3 R9, P0, RZ, -R23, RZ ;  /* 0x80000017ff097210 */ /* 0x000fe40007f1e0ff */
[----:B------:R-:W-:-:S03]  /*07a0*/  I2FP.F32.U32 R0, R4 ;  /* 0x0000000400007245 */ /* 0x000fc60000201000 */
[----:B------:R-:W1:Y:S01]  /*07b0*/  LDC.64 R28, c[0x0][0x640] ;  /* 0x00019000ff1c7b82 */ /* 0x000e620000000a00 */
[----:B------:R-:W-:Y:S02]  /*07c0*/  IMAD.X R11, RZ, RZ, ~R5, P0 ;  /* 0x000000ffff0b7224 */ /* 0x000fe400000e0e05 */
[----:B------:R-:W-:Y:S01]  /*07d0*/  FMUL R0, R0, UR4 ;  /* 0x0000000400007c20 */ /* 0x000fe20008400000 */
[----:B------:R-:W-:Y:S01]  /*07e0*/  IMAD.WIDE.U32 R6, R9, R20, R16 ;  /* 0x0000001409067225 */ /* 0x000fe200078e0010 */
[----:B------:R-:W-:-:S03]  /*07f0*/  ULDC UR4, c[0x0][0x154] ;  /* 0x0000550000047ab9 */ /* 0x000fc60000000800 */
[----:B------:R-:W-:Y:S01]  /*0800*/  IMAD R8, R11, R20, RZ ;  /* 0x000000140b087224 */ /* 0x000fe200078e02ff */
[----:B------:R-:W2:Y:S01]  /*0810*/  LDC R5, c[0x0][0x144] ;  /* 0x00005100ff057b82 */ /* 0x000ea20000000800 */
[----:B------:R-:W3:Y:S02]  /*0820*/  F2I.U32.TRUNC.NTZ R0, R0 ;  /* 0x0000000000007305 */ /* 0x000ee4000020f000 */
[----:B------:R-:W-:-:S04]  /*0830*/  IMAD R9, R9, R21, R8 ;  /* 0x0000001509097224 */ /* 0x000fc800078e0208 */
[----:B------:R-:W-:Y:S01]  /*0840*/  IMAD.IADD R7, R7, 0x1, R9 ;  /* 0x0000000107077824 */ /* 0x000fe200078e0209 */
[----:B------:R-:W4:Y:S01]  /*0850*/  LDC R12, c[0x0][0x608] ;  /* 0x00018200ff0c7b82 */ /* 0x000f220000000800 */
[----:B------:R-:W-:-:S03]  /*0860*/  IMAD.MOV.U32 R9, RZ, RZ, -0x1 ;  /* 0xffffffffff097424 */ /* 0x000fc600078e00ff */
[-CC-:B0-----:R-:W-:Y:S02]  /*0870*/  SHF.R.U64 R20, R6, R10.reuse, R7.reuse ;  /* 0x0000000a06147219 */ /* 0x181fe40000001207 */
[----:B------:R-:W-:Y:S02]  /*0880*/  I2FP.F32.U32 R6, R3 ;  /* 0x0000000300067245 */ /* 0x000fe40000201000 */
[----:B------:R-:W0:Y:S01]  /*0890*/  LDC R26, c[0x0][0x658] ;  /* 0x00019600ff1a7b82 */ /* 0x000e220000000800 */
[----:B-1----:R-:W-:Y:S01]  /*08a0*/  ISETP.NE.U32.AND P0, PT, R28, RZ, PT ;  /* 0x000000ff1c00720c */ /* 0x002fe20003f05070 */
[----:B---3--:R-:W-:Y:S01]  /*08b0*/  IMAD.MOV R8, RZ, RZ, -R0 ;  /* 0x000000ffff087224 */ /* 0x008fe200078e0a00 */
[----:B------:R-:W-:Y:S01]  /*08c0*/  SHF.R.U32.HI R7, RZ, R10, R7 ;  /* 0x0000000aff077219 */ /* 0x000fe20000011607 */
[----:B------:R-:W-:Y:S01]  /*08d0*/  FMUL R6, R6, UR4 ;  /* 0x0000000406067c20 */ /* 0x000fe20008400000 */
[----:B------:R-:W-:-:S03]  /*08e0*/  ISETP.NE.AND.EX P0, PT, R29, RZ, PT, P0 ;  /* 0x000000ff1d00720c */ /* 0x000fc60003f05300 */
[----:B------:R-:W1:Y:S01]  /*08f0*/  LDC R14, c[0x0][0x148] ;  /* 0x00005200ff0e7b82 */ /* 0x000e620000000800 */
[----:B--2---:R-:W-:-:S07]  /*0900*/  IMAD R0, R5, R8, R4 ;  /* 0x0000000805007224 */ /* 0x004fce00078e0204 */
[----:B------:R-:W2:Y:S01]  /*0910*/  LDC R24, c[0x0][0x600] ;  /* 0x00018000ff187b82 */ /* 0x000ea20000000800 */
[-CC-:B----4-:R-:W-:Y:S02]  /*0920*/  SHF.R.U64 R30, R20, R12.reuse, R7.reuse ;  /* 0x0000000c141e7219 */ /* 0x190fe40000001207 */
[----:B------:R-:W-:Y:S01]  /*0930*/  SHF.R.U32.HI R5, RZ, R12, R7 ;  /* 0x0000000cff057219 */ /* 0x000fe20000011607 */
[----:B------:R-:W-:Y:S01]  /*0940*/  IMAD.MOV.U32 R7, RZ, RZ, 0x1 ;  /* 0x00000001ff077424 */ /* 0x000fe200078e00ff */
[----:B------:R3:W4:Y:S03]  /*0950*/  F2I.U32.TRUNC.NTZ R12, R6 ;  /* 0x00000006000c7305 */ /* 0x000726000020f000 */
[----:B------:R-:W1:Y:S01]  /*0960*/  LDC R15, c[0x0][0x648] ;  /* 0x00019200ff0f7b82 */ /* 0x000e620000000800 */
[-C--:B0-----:R-:W-:Y:S02]  /*0970*/  SHF.L.U32 R4, R9, R26.reuse, RZ ;  /* 0x0000001a09047219 */ /* 0x081fe400000006ff */
[----:B------:R-:W-:-:S02]  /*0980*/  SHF.R.U64 R32, R30, R26, R5 ;  /* 0x0000001a1e207219 */ /* 0x000fc40000001205 */
[----:B------:R-:W-:Y:S02]  /*0990*/  LOP3.LUT R11, RZ, R4, RZ, 0x33, !PT ;  /* 0x00000004ff0b7212 */ /* 0x000fe400078e33ff */
[-C--:B------:R-:W-:Y:S01]  /*09a0*/  SHF.R.U32.HI R5, RZ, R26.reuse, R5 ;  /* 0x0000001aff057219 */ /* 0x080fe20000011605 */
[----:B------:R-:W0:Y:S01]  /*09b0*/  LDC R21, c[0x0][0x638] ;  /* 0x00018e00ff157b82 */ /* 0x000e220000000800 */
[----:B------:R-:W-:Y:S01]  /*09c0*/  SHF.L.U32 R10, R7, R26, RZ ;  /* 0x0000001a070a7219 */ /* 0x000fe200000006ff */
[----:B------:R-:W-:-:S06]  /*09d0*/  IMAD.MOV.U32 R4, RZ, RZ, R32 ;  /* 0x000000ffff047224 */ /* 0x000fcc00078e0020 */
[----:B------:R-:W0:Y:S01]  /*09e0*/  LDC R139, c[0x0][0x610] ;  /* 0x00018400ff8b7b82 */ /* 0x000e220000000800 */
[----:B---34-:R-:W-:Y:S05]  /*09f0*/  @!P0 BRA `(.L_x_6) ;  /* 0x0000000000288947 */ /* 0x018fea0003800000 */
[----:B------:R-:W3:Y:S02]  /*0a00*/  LDC R9, c[0x0][0x64c] ;  /* 0x00019300ff097b82 */ /* 0x000ee40000000800 */
[----:B---3--:R-:W-:-:S05]  /*0a10*/  IADD3 R9, P0, R32, R9, RZ ;  /* 0x0000000920097210 */ /* 0x008fca0007f1e0ff */
        /* <DEDUP_REMOVED lines=8> */
.L_x_6:
[----:B-1----:R-:W-:Y:S01]  /*0aa0*/  SHF.R.U64 R4, R4, R15, R5 ;  /* 0x0000000f04047219 */ /* 0x002fe20000001205 */
[----:B--2---:R-:W-:Y:S01]  /*0ab0*/  VIADD R5, R24, 0xffffffff ;  /* 0xffffffff18057836 */ /* 0x004fe20000000000 */
[----:B------:R-:W-:Y:S01]  /*0ac0*/  LOP3.LUT R11, R30, R11, RZ, 0xc0, !PT ;  /* 0x0000000b1e0b7212 */ /* 0x000fe200078ec0ff */
[----:B------:R-:W-:Y:S02]  /*0ad0*/  IMAD.MOV R12, RZ, RZ, -R12 ;  /* 0x000000ffff0c7224 */ /* 0x000fe400078e0a0c */
[----:B------:R-:W-:Y:S02]  /*0ae0*/  IMAD.MOV R6, RZ, RZ, -R4 ;  /* 0x000000ffff067224 */ /* 0x000fe400078e0a04 */
[----:B------:R-:W-:Y:S01]  /*0af0*/  IMAD R11, R10, R4, R11 ;  /* 0x000000040a0b7224 */ /* 0x000fe200078e020b */
[----:B------:R-:W-:Y:S01]  /*0b00*/  LOP3.LUT R4, R20, R5, RZ, 0xc0, !PT ;  /* 0x0000000514047212 */ /* 0x000fe200078ec0ff */
[----:B------:R-:W-:Y:S02]  /*0b10*/  @P3 IMAD R0, R14, R12, R3 ;  /* 0x0000000c0e003224 */ /* 0x000fe400078e0203 */
[----:B0-----:R-:W-:-:S02]  /*0b20*/  IMAD R3, R6, R21, R32 ;  /* 0x0000001506037224 */ /* 0x001fc400078e0220 */
[----:B------:R-:W-:Y:S02]  /*0b30*/  IMAD R139, R11, R139, R0 ;  /* 0x0000008b0b8b7224 */ /* 0x000fe400078e0200 */
[----:B------:R-:W-:Y:S02]  /*0b40*/  IMAD R4, R3, R24, R4 ;  /* 0x0000001803047224 */ /* 0x000fe400078e0204 */
[----:B------:R-:W-:-:S03]  /*0b50*/  IMAD.MOV.U32 R0, RZ, RZ, 0x1 ;  /* 0x00000001ff007424 */ /* 0x000fc600078e00ff */
[----:B------:R-:W-:Y:S02]  /*0b60*/  SEL R138, R4, R139, !P3 ;  /* 0x0000008b048a7207 */ /* 0x000fe40005800000 */
[----:B------:R-:W-:-:S07]  /*0b70*/  SEL R139, R139, R4, !P3 ;  /* 0x000000048b8b7207 */ /* 0x000fce0005800000 */
.L_x_4:
[----:B------:R-:W-:-:S08]  /*0b80*/  NOP ;  /* 0x0000000000007918 */ /* 0x000fd00000000000 */
[----:B------:R-:W0:Y:S02]  /*0b90*/  USETMAXREG.TRY_ALLOC.CTAPOOL UP0, 0xe8 ;  /* 0x000000e8000079c8 */ /* 0x000e240008000600 */
[----:B0-----:R-:W-:-:S13]  /*0ba0*/  PLOP3.LUT P0, PT, PT, PT, UP0, 0x80, 0x0 ;  /* 0x000000000000781c */ /* 0x001fda0003f0f008 */
[----:B------:R-:W-:Y:S05]  /*0bb0*/  @!P0 BRA `(.L_x_4) ;  /* 0xfffffffc00f08947 */ /* 0x000fea000383ffff */
[----:B------:R-:W-:Y:S01]  /*0bc0*/  ULDC.64 UR4, c[0x0][0x598] ;  /* 0x0001660000047ab9 */ /* 0x000fe20000000a00 */
[----:B------:R-:W-:Y:S01]  /*0bd0*/  ULDC.64 UR40, c[0x0][0x208] ;  /* 0x0000820000287ab9 */ /* 0x000fe20000000a00 */
[----:B------:R-:W-:-:S04]  /*0be0*/  ISETP.NE.U32.AND P0, PT, RZ, UR4, PT ;  /* 0x00000004ff007c0c */ /* 0x000fc8000bf05070 */
[----:B------:R-:W-:-:S13]  /*0bf0*/  ISETP.NE.AND.EX P0, PT, RZ, UR5, PT, P0 ;  /* 0x00000005ff007c0c */ /* 0x000fda000bf05300 */
[----:B------:R-:W-:Y:S05]  /*0c00*/  @!P0 BRA `(.L_x_7) ;  /* 0x00000000001c8947 */ /* 0x000fea0003800000 */
[----:B------:R-:W0:Y:S02]  /*0c10*/  LDC.64 R4, c[0x0][0x598] ;  /* 0x00016600ff047b82 */ /* 0x000e240000000a00 */
[----:B0-----:R-:W2:Y:S02]  /*0c20*/  LDG.E.64 R4, desc[UR40][R4.64] ;  /* 0x0000002804047981 */ /* 0x001ea4000c1e1b00 */
[----:B--2---:R-:W-:-:S04]  /*0c30*/  ISETP.NE.U32.AND P0, PT, R4, RZ, PT ;  /* 0x000000ff0400720c */ /* 0x004fc80003f05070 */
[----:B------:R-:W-:-:S13]  /*0c40*/  ISETP.NE.AND.EX P0, PT, R5, RZ, PT, P0 ;  /* 0x000000ff0500720c */ /* 0x000fda0003f05300 */
[----:B------:R-:W-:Y:S05]  /*0c50*/  @!P0 BRA `(.L_x_7) ;  /* 0x0000000000088947 */ /* 0x000fea0003800000 */
[----:B------:R0:W5:Y:S01]  /*0c60*/  LD.E R136, desc[UR40][R4.64] ;  /* 0x0000002804887980 */ /* 0x000162000c101900 */
[----:B------:R-:W-:Y:S05]  /*0c70*/  BRA `(.L_x_8) ;  /* 0x0000000000247947 */ /* 0x000fea0003800000 */
.L_x_7:
[----:B------:R-:W-:Y:S02]  /*0c80*/  ULDC.64 UR4, c[0x0][0x588] ;  /* 0x0001620000047ab9 */ /* 0x000fe40000000a00 */
[----:B------:R-:W-:-:S04]  /*0c90*/  ISETP.NE.U32.AND P0, PT, RZ, UR4, PT ;  /* 0x00000004ff007c0c */ /* 0x000fc8000bf05070 */
[----:B------:R-:W-:-:S13]  /*0ca0*/  ISETP.NE.AND.EX P0, PT, RZ, UR5, PT, P0 ;  /* 0x00000005ff007c0c */ /* 0x000fda000bf05300 */
[----:B------:R-:W-:Y:S05]  /*0cb0*/  @!P0 BRA `(.L_x_9) ;  /* 0x00000000000c8947 */ /* 0x000fea0003800000 */
[----:B------:R-:W0:Y:S02]  /*0cc0*/  LDC.64 R136, c[0x0][0x588] ;  /* 0x00016200ff887b82 */ /* 0x000e240000000a00 */
[----:B0-----:R1:W5:Y:S01]  /*0cd0*/  LDG.E R136, desc[UR40][R136.64] ;  /* 0x0000002888887981 */ /* 0x001362000c1e1900 */
[----:B------:R-:W-:Y:S05]  /*0ce0*/  BRA `(.L_x_8) ;  /* 0x0000000000087947 */ /* 0x000fea0003800000 */
.L_x_9:
[----:B------:R-:W-:Y:S02]  /*0cf0*/  ULDC UR4, c[0x0][0x580] ;  /* 0x0001600000047ab9 */ /* 0x000fe40000000800 */
[----:B------:R-:W-:-:S07]  /*0d00*/  IMAD.U32 R136, RZ, RZ, UR4 ;  /* 0x00000004ff887e24 */ /* 0x000fce000f8e00ff */
.L_x_8:
[----:B------:R-:W-:Y:S02]  /*0d10*/  ULDC.64 UR4, c[0x0][0x5a0] ;  /* 0x0001680000047ab9 */ /* 0x000fe40000000a00 */
[----:B------:R-:W-:-:S04]  /*0d20*/  ISETP.NE.U32.AND P0, PT, RZ, UR4, PT ;  /* 0x00000004ff007c0c */ /* 0x000fc8000bf05070 */
[----:B------:R-:W-:-:S13]  /*0d30*/  ISETP.NE.AND.EX P0, PT, RZ, UR5, PT, P0 ;  /* 0x00000005ff007c0c */ /* 0x000fda000bf05300 */
[----:B------:R-:W-:Y:S05]  /*0d40*/  @!P0 BRA `(.L_x_10) ;  /* 0x00000000001c8947 */ /* 0x000fea0003800000 */
[----:B0-----:R-:W0:Y:S02]  /*0d50*/  LDC.64 R4, c[0x0][0x5a0] ;  /* 0x00016800ff047b82 */ /* 0x001e240000000a00 */
[----:B0-----:R-:W2:Y:S02]  /*0d60*/  LDG.E.64 R4, desc[UR40][R4.64] ;  /* 0x0000002804047981 */ /* 0x001ea4000c1e1b00 */
[----:B--2---:R-:W-:-:S04]  /*0d70*/  ISETP.NE.U32.AND P0, PT, R4, RZ, PT ;  /* 0x000000ff0400720c */ /* 0x004fc80003f05070 */
[----:B------:R-:W-:-:S13]  /*0d80*/  ISETP.NE.AND.EX P0, PT, R5, RZ, PT, P0 ;  /* 0x000000ff0500720c */ /* 0x000fda0003f05300 */
[----:B------:R-:W-:Y:S05]  /*0d90*/  @!P0 BRA `(.L_x_10) ;  /* 0x0000000000088947 */ /* 0x000fea0003800000 */
[----:B-1----:R0:W5:Y:S01]  /*0da0*/  LD.E R137, desc[UR40][R4.64] ;  /* 0x0000002804897980 */ /* 0x002162000c101900 */
[----:B------:R-:W-:Y:S05]  /*0db0*/  BRA `(.L_x_11) ;  /* 0x0000000000247947 */ /* 0x000fea0003800000 */
.L_x_10:
[----:B------:R-:W-:Y:S02]  /*0dc0*/  ULDC.64 UR4, c[0x0][0x590] ;  /* 0x0001640000047ab9 */ /* 0x000fe40000000a00 */
[----:B------:R-:W-:-:S04]  /*0dd0*/  ISETP.NE.U32.AND P0, PT, RZ, UR4, PT ;  /* 0x00000004ff007c0c */ /* 0x000fc8000bf05070 */
[----:B------:R-:W-:-:S13]  /*0de0*/  ISETP.NE.AND.EX P0, PT, RZ, UR5, PT, P0 ;  /* 0x00000005ff007c0c */ /* 0x000fda000bf05300 */
[----:B------:R-:W-:Y:S05]  /*0df0*/  @!P0 BRA `(.L_x_12) ;  /* 0x00000000000c8947 */ /* 0x000fea0003800000 */
[----:B0-----:R-:W1:Y:S02]  /*0e00*/  LDC.64 R4, c[0x0][0x590] ;  /* 0x00016400ff047b82 */ /* 0x001e640000000a00 */
[----:B-1----:R1:W5:Y:S01]  /*0e10*/  LDG.E R137, desc[UR40][R4.64] ;  /* 0x0000002804897981 */ /* 0x002362000c1e1900 */
[----:B------:R-:W-:Y:S05]  /*0e20*/  BRA `(.L_x_11) ;  /* 0x0000000000087947 */ /* 0x000fea0003800000 */
.L_x_12:
[----:B------:R-:W-:Y:S02]  /*0e30*/  ULDC UR4, c[0x0][0x584] ;  /* 0x0001610000047ab9 */ /* 0x000fe40000000800 */
[----:B-1----:R-:W-:-:S07]  /*0e40*/  IMAD.U32 R137, RZ, RZ, UR4 ;  /* 0x00000004ff897e24 */ /* 0x002fce000f8e00ff */
.L_x_11:
[----:B------:R-:W-:-:S13]  /*0e50*/  LOP3.LUT P0, RZ, R0, 0xff, RZ, 0xc0, !PT ;  /* 0x000000ff00ff7812 */ /* 0x000fda000780c0ff */
[----:B------:R-:W-:Y:S05]  /*0e60*/  @!P0 EXIT ;  /* 0x000000000000894d */ /* 0x000fea0003800000 */
[----:B------:R-:W-:Y:S01]  /*0e70*/  ULDC UR4, c[0x0][0x28c] ;  /* 0x0000a30000047ab9 */ /* 0x000fe20000000800 */
[----:B------:R-:W-:Y:S01]  /*0e80*/  LOP3.LUT R148, R19, 0x1, RZ, 0xfc, !PT ;  /* 0x0000000113947812 */ /* 0x000fe200078efcff */
[----:B------:R-:W-:Y:S01]  /*0e90*/  UIADD3 UR4, UR4, 0x7f, URZ ;  /* 0x0000007f04047890 */ /* 0x000fe2000fffe03f */
[----:B------:R-:W-:Y:S01]  /*0ea0*/  UMOV UR36, URZ ;  /* 0x0000003f00247c82 */ /* 0x000fe20008000000 */
[----:B------:R-:W-:Y:S02]  /*0eb0*/  UMOV UR37, URZ ;  /* 0x0000003f00257c82 */ /* 0x000fe40008000000 */
[----:B------:R-:W-:-:S04]  /*0ec0*/  USHF.R.S32.HI UR5, URZ, 0x1f, UR4 ;  /* 0x0000001f3f057899 */ /* 0x000fc80008011404 */
[----:B------:R-:W-:-:S04]  /*0ed0*/  ULEA.HI UR5, UR5, UR4, URZ, 0x7 ;  /* 0x0000000405057291 */ /* 0x000fc8000f8f383f */
[----:B------:R-:W-:-:S12]  /*0ee0*/  USHF.R.S32.HI UR38, URZ, 0x7, UR5 ;  /* 0x000000073f267899 */ /* 0x000fd80008011405 */
.L_x_252:
[----:B------:R-:W-:Y:S01]  /*0ef0*/  LOP3.LUT R0, R18, 0x80, RZ, 0xc0, !PT ;  /* 0x0000008012007812 */ /* 0x000fe200078ec0ff */
[----:B------:R-:W2:Y:S01]  /*0f00*/  S2UR UR6, SR_CgaCtaId ;  /* 0x00000000000679c3 */ /* 0x000ea20000008800 */
[----:B------:R-:W-:Y:S02]  /*0f10*/  UMOV UR39, 0x400 ;  /* 0x0000040000277882 */ /* 0x000fe40000000000 */
[----:B------:R-:W-:-:S06]  /*0f20*/  SHF.R.U32.HI R0, RZ, 0x7, R0 ;  /* 0x00000007ff007819 */ /* 0x000fcc0000011600 */
[----:B---3--:R-:W3:Y:S01]  /*0f30*/  SHFL.IDX PT, R0, R0, RZ, 0x1f ;  /* 0x00001fff00007589 */ /* 0x008ee200000e0000 */
[----:B--2---:R-:W-:Y:S01]  /*0f40*/  ULEA UR39, UR6, UR39, 0x18 ;  /* 0x0000002706277291 */ /* 0x004fe2000f8ec03f */
[----:B---3--:R-:W-:-:S13]  /*0f50*/  R2UR UR4, R0 ;  /* 0x00000000000472ca */ /* 0x008fda00000e0000 */
[----:B------:R-:W-:-:S04]  /*0f60*/  ULEA.HI UR5, UR4, UR4, URZ, 0x1 ;  /* 0x0000000404057291 */ /* 0x000fc8000f8f083f */
[----:B------:R-:W-:-:S04]  /*0f70*/  ULOP3.LUT UR5, UR5, 0x7fffe, URZ, 0xc0, !UPT ;  /* 0x0007fffe05057892 */ /* 0x000fc8000f8ec03f */
[----:B------:R-:W-:-:S03]  /*0f80*/  UIADD3 UR5, UR4, -UR5, URZ ;  /* 0x8000000504057290 */ /* 0x000fc6000fffe03f */
[----:B------:R-:W-:Y:S01]  /*0f90*/  ULDC UR4, c[0x0][0x28c] ;  /* 0x0000a30000047ab9 */ /* 0x000fe20000000800 */
[----:B------:R-:W-:Y:S01]  /*0fa0*/  ULEA UR5, UR5, UR39, 0xd ;  /* 0x0000002705057291 */ /* 0x000fe2000f8e683f */
[----:B------:R-:W-:-:S03]  /*0fb0*/  ISETP.LT.AND P0, PT, RZ, UR4, PT ;  /* 0x00000004ff007c0c */ /* 0x000fc6000bf01270 */
[----:B------:R-:W-:-:S04]  /*0fc0*/  UIADD3 UR5, UR5, 0x100, URZ ;  /* 0x0000010005057890 */ /* 0x000fc8000fffe03f */
[----:B------:R-:W-:-:S04]  /*0fd0*/  USHF.R.U32.HI UR5, URZ, 0x4, UR5 ;  /* 0x000000043f057899 */ /* 0x000fc80008011605 */
[----:B------:R-:W-:Y:S02]  /*0fe0*/  ULOP3.LUT UR42, UR5, 0x3fff, URZ, 0xc0, !UPT ;  /* 0x00003fff052a7892 */ /* 0x000fe4000f8ec03f */
[----:B01--45:R-:W-:Y:S10]  /*0ff0*/  @P0 BRA `(.L_x_13) ;  /* 0x0000000000400947 */ /* 0x033ff40003800000 */
[----:B------:R-:W-:Y:S01]  /*1000*/  MOV R0, 0x0 ;  /* 0x0000000000007802 */ /* 0x000fe20000000f00 */
[----:B------:R-:W-:Y:S01]  /*1010*/  ULDC.64 UR4, c[0x4][0x68] ;  /* 0x01001a0000047ab9 */ /* 0x000fe20000000a00 */
[----:B------:R-:W-:Y:S01]  /*1020*/  ULDC.64 UR6, c[0x4][0x8] ;  /* 0x0100020000067ab9 */ /* 0x000fe20000000a00 */
[----:B01----:R-:W-:Y:S01]  /*1030*/  IMAD.U32 R4, RZ, RZ, UR4 ;  /* 0x00000004ff047e24 */ /* 0x003fe2000f8e00ff */
[----:B------:R0:W1:Y:S01]  /*1040*/  LDC.64 R14, c[0x4][R0] ;  /* 0x01000000000e7b82 */ /* 0x0000620000000a00 */
[----:B------:R-:W-:Y:S01]  /*1050*/  IMAD.U32 R5, RZ, RZ, UR5 ;  /* 0x00000005ff057e24 */ /* 0x000fe2000f8e00ff */
[----:B------:R-:W-:Y:S01]  /*1060*/  ULDC.64 UR4, c[0x4][0x70] ;  /* 0x01001c0000047ab9 */ /* 0x000fe20000000a00 */
[----:B------:R-:W-:Y:S02]  /*1070*/  IMAD.U32 R10, RZ, RZ, UR6 ;  /* 0x00000006ff0a7e24 */ /* 0x000fe4000f8e00ff */
[----:B------:R-:W-:Y:S02]  /*1080*/  IMAD.U32 R6, RZ, RZ, UR4 ;  /* 0x00000004ff067e24 */ /* 0x000fe4000f8e00ff */
[----:B------:R-:W-:-:S02]  /*1090*/  IMAD.U32 R7, RZ, RZ, UR5 ;  /* 0x00000005ff077e24 */ /* 0x000fc4000f8e00ff */
[----:B------:R-:W-:Y:S02]  /*10a0*/  IMAD.U32 R11, RZ, RZ, UR7 ;  /* 0x00000007ff0b7e24 */ /* 0x000fe4000f8e00ff */
[----:B------:R-:W-:Y:S02]  /*10b0*/  IMAD.MOV.U32 R8, RZ, RZ, 0x1e1 ;  /* 0x000001e1ff087424 */ /* 0x000fe400078e00ff */
[----:B------:R-:W-:Y:S02]  /*10c0*/  IMAD.MOV.U32 R12, RZ, RZ, 0x1 ;  /* 0x00000001ff0c7424 */ /* 0x000fe400078e00ff */
[----:B0-----:R-:W-:-:S07]  /*10d0*/  IMAD.MOV.U32 R13, RZ, RZ, RZ ;  /* 0x000000ffff0d7224 */ /* 0x001fce00078e00ff */
[----:B------:R-:W-:-:S07]  /*10e0*/  LEPC R20, `(.L_x_13) ;  /* 0x000000001014794e */ /* 0x000fce0000000000 */
[----:B-1---5:R-:W-:Y:S05]  /*10f0*/  CALL.ABS.NOINC R14 ;  /* 0x000000000e007343 */ /* 0x022fea0003c00000 */
.L_x_13:
[----:B------:R-:W-:-:S13]  /*1100*/  ISETP.NE.AND P0, PT, R148, 0x3, PT ;  /* 0x000000039400780c */ /* 0x000fda0003f05270 */
[----:B------:R-:W-:Y:S05]  /*1110*/  @!P0 BRA `(.L_x_14) ;  /* 0x0000000000048947 */ /* 0x000fea0003800000 */
[----:B------:R-:W-:Y:S01]  /*1120*/  BPT.TRAP 0x1 ;  /* 0x000000040000795c */ /* 0x000fe20000300000 */
.L_x_14:
[----:B------:R-:W-:Y:S02]  /*1130*/  IMAD.U32 R3, RZ, RZ, UR37 ;  /* 0x00000025ff037e24 */ /* 0x000fe4000f8e00ff */
[----:B------:R-:W-:-:S03]  /*1140*/  IMAD.U32 R0, RZ, RZ, UR36 ;  /* 0x00000024ff007e24 */ /* 0x000fc6000f8e00ff */
[----:B------:R-:W-:Y:S02]  /*1150*/  LEA R3, R3, UR39, 0x3 ;  /* 0x0000002703037c11 */ /* 0x000fe4000f8e18ff */
[----:B------:R-:W-:-:S04]  /*1160*/  SHF.L.U32 R0, R0, 0x1f, RZ ;  /* 0x0000001f00007819 */ /* 0x000fc800000006ff */
[----:B------:R2:W3:Y:S01]  /*1170*/  SYNCS.PHASECHK.TRANS64.TRYWAIT P1, [R3+URZ], R0 ;  /* 0x00000000030075a7 */ /* 0x0004e2000802017f */
[----:B------:R-:W-:Y:S05]  /*1180*/  @!P0 BRA `(.L_x_15) ;  /* 0x0000000000048947 */ /* 0x000fea0003800000 */
[----:B------:R-:W-:Y:S01]  /*1190*/  BPT.TRAP 0x1 ;  /* 0x000000040000795c */ /* 0x000fe20000300000 */
.L_x_15:
[----:B---3--:R-:W-:Y:S05]  /*11a0*/  @P1 BRA `(.L_x_16) ;  /* 0x0000000000081947 */ /* 0x008fea0003800000 */
[----:B------:R-:W3:Y:S02]  /*11b0*/  SYNCS.PHASECHK.TRANS64.TRYWAIT P1, [R3+URZ], R0 ;  /* 0x00000000030075a7 */ /* 0x000ee4000802017f */
[----:B---3--:R-:W-:Y:S05]  /*11c0*/  @!P1 BRA `(.L_x_17) ;  /* 0x000000e400d49947 */ /* 0x008fea0003800000 */
.L_x_16:
[----:B------:R-:W-:-:S04]  /*11d0*/  UISETP.LT.AND UP0, UPT, UR38, 0x1, UPT ;  /* 0x000000012600788c */ /* 0x000fc8000bf01270 */
[----:B------:R-:W-:-:S06]  /*11e0*/  USEL UR4, UR38, 0x1, UP0 ;  /* 0x0000000126047887 */ /* 0x000fcc0008000000 */
[----:B--23--:R-:W-:Y:S01]  /*11f0*/  IMAD.U32 R0, RZ, RZ, UR4 ;  /* 0x00000004ff007e24 */ /* 0x00cfe2000f8e00ff */
[----:B------:R-:W-:Y:S05]  /*1200*/  WARPSYNC.ALL ;  /* 0x0000000000007948 */ /* 0x000fea0003800000 */
[----:B------:R-:W-:-:S04]  /*1210*/  IADD3 R0, -R0, UR38, RZ ;  /* 0x0000002600007c10 */ /* 0x000fc8000fffe1ff */
[----:B------:R-:W-:Y:S01]  /*1220*/  ISETP.GE.AND P1, PT, R0, 0x1, PT ;  /* 0x000000010000780c */ /* 0x000fe20003f26270 */
[----:B------:R-:W-:Y:S01]  /*1230*/  UIADD3 UR4, UR39, 0x20100, URZ ;  /* 0x0002010027047890 */ /* 0x000fe2000fffe03f */
[----:B------:R-:W-:Y:S01]  /*1240*/  WARPGROUP.ARRIVE ;  /* 0x00000000000079c5 */ /* 0x000fe20000000000 */
[----:B------:R-:W-:Y:S01]  /*1250*/  UMOV UR9, 0x40000040 ;  /* 0x4000004000097882 */ /* 0x000fe20000000000 */
[----:B------:R-:W-:Y:S01]  /*1260*/  UMOV UR11, 0x40000040 ;  /* 0x40000040000b7882 */ /* 0x000fe20000000000 */
[----:B------:R-:W-:Y:S01]  /*1270*/  USHF.R.U32.HI UR4, URZ, 0x4, UR4 ;  /* 0x000000043f047899 */ /* 0x000fe20008011604 */
[----:B------:R-:W-:Y:S01]  /*1280*/  UMOV UR17, UR9 ;  /* 0x0000000900117c82 */ /* 0x000fe20008000000 */
[----:B------:R-:W-:Y:S02]  /*1290*/  UMOV UR19, 0x40000040 ;  /* 0x4000004000137882 */ /* 0x000fe40000000000 */
[----:B------:R-:W-:Y:S02]  /*12a0*/  ULOP3.LUT UR5, UR4, 0x3fff, URZ, 0xc0, !UPT ;  /* 0x00003fff04057892 */ /* 0x000fe4000f8ec03f */
[----:B------:R-:W-:-:S02]  /*12b0*/  ULOP3.LUT UR4, UR42, 0x10000, URZ, 0xfc, !UPT ;  /* 0x000100002a047892 */ /* 0x000fc4000f8efc3f */
[----:B------:R-:W-:Y:S02]  /*12c0*/  ULOP3.LUT UR5, UR5, 0x10000, URZ, 0xfc, !UPT ;  /* 0x0001000005057892 */ /* 0x000fe4000f8efc3f */
[----:B------:R-:W-:Y:S02]  /*12d0*/  ULEA UR7, UR37, UR4, 0xc ;  /* 0x0000000425077291 */ /* 0x000fe4000f8e603f */
[----:B------:R-:W-:Y:S01]  /*12e0*/  UIMAD UR6, UR37, 0x700, UR5 ;  /* 0x00000700250678a4 */ /* 0x000fe2000f8e0205 */
[----:B------:R-:W-:Y:S01]  /*12f0*/  UMOV UR13, UR9 ;  /* 0x00000009000d7c82 */ /* 0x000fe20008000000 */
[----:B------:R-:W-:Y:S02]  /*1300*/  UMOV UR15, 0x40000040 ;  /* 0x40000040000f7882 */ /* 0x000fe40000000000 */
[----:B------:R-:W-:Y:S01]  /*1310*/  UIADD3 UR18, UR6, 0x80, URZ ;  /* 0x0000008006127890 */ /* 0x000fe2000fffe03f */
[----:B------:R-:W-:Y:S02]  /*1320*/  UMOV UR8, UR7 ;  /* 0x0000000700087c82 */ /* 0x000fe40008000000 */
[----:B------:R-:W-:Y:S01]  /*1330*/  UMOV UR10, UR6 ;  /* 0x00000006000a7c82 */ /* 0x000fe20008000000 */
[----:B------:R-:W-:Y:S01]  /*1340*/  UMOV UR16, UR8 ;  /* 0x0000000800107c82 */ /* 0x000fe20008000000 */
[----:B------:R-:W-:Y:S01]  /*1350*/  HGMMA.64x16x16.F32 R128, gdesc[UR8], RZ, !UPT, gsb0 ;  /* 0x00200000088079f0 */ /* 0x000fe2000c0008ff */
[----:B------:R-:W-:Y:S01]  /*1360*/  UIADD3 UR14, UR6, 0x100, URZ ;  /* 0x00000100060e7890 */ /* 0x000fe2000fffe03f */
[----:B------:R-:W-:Y:S01]  /*1370*/  UMOV UR12, UR8 ;  /* 0x00000008000c7c82 */ /* 0x000fe20008000000 */
[----:B------:R-:W-:Y:S01]  /*1380*/  UIADD3 UR22, UR6, 0x180, URZ ;  /* 0x0000018006167890 */ /* 0x000fe2000fffe03f */
[----:B------:R-:W-:Y:S01]  /*1390*/  UMOV UR20, UR8 ;  /* 0x0000000800147c82 */ /* 0x000fe20008000000 */
[----:B------:R-:W-:Y:S01]  /*13a0*/  UMOV UR21, UR9 ;  /* 0x0000000900157c82 */ /* 0x000fe20008000000 */
[----:B------:R-:W-:Y:S01]  /*13b0*/  UMOV UR23, 0x40000040 ;  /* 0x4000004000177882 */ /* 0x000fe20000000000 */
        /* <DEDUP_REMOVED lines=13> */
[----:B------:R-:W-:Y:S01]  /*1490*/  UMOV UR9, 0x40000040 ;  /* 0x4000004000097882 */ /* 0x000fe20000000000 */
[----:B------:R-:W-:-:S02]  /*14a0*/  WARPGROUP.DEPBAR.LE gsb0, 0x0 ;  /* 0x00008000000079c5 */ /* 0x000fc40000010000 */
[----:B------:R-:W-:-:S06]  /*14b0*/  WARPGROUP.ARRIVE ;  /* 0x00000000000079c5 */ /* 0x000fcc0000000000 */
[----:B------:R-:W-:Y:S03]  /*14c0*/  HGMMA.64x16x16.F32 R112, gdesc[UR16], RZ, !UPT, gsb0 ;  /* 0x00200000107079f0 */ /* 0x000fe6000c0008ff */
[----:B------:R-:W-:Y:S02]  /*14d0*/  WARPGROUP.DEPBAR.LE gsb0, 0x0 ;  /* 0x00008000000079c5 */ /* 0x000fe40000010000 */
[----:B------:R-:W-:-:S06]  /*14e0*/  WARPGROUP.ARRIVE ;  /* 0x00000000000079c5 */ /* 0x000fcc0000000000 */
[----:B------:R-:W-:Y:S01]  /*14f0*/  HGMMA.64x16x16.F32 R96, gdesc[UR12], RZ, !UPT, gsb0 ;  /* 0x002000000c6079f0 */ /* 0x000fe2000c0008ff */
[----:B------:R-:W-:-:S07]  /*1500*/  UIADD3 UR12, UR7, 0x2, URZ ;  /* 0x00000002070c7890 */ /* 0x000fce000fffe03f */
[----:B------:R-:W-:Y:S01]  /*1510*/  UMOV UR8, UR12 ;  /* 0x0000000c00087c82 */ /* 0x000fe20008000000 */
[----:B------:R-:W-:Y:S02]  /*1520*/  WARPGROUP.DEPBAR.LE gsb0, 0x0 ;  /* 0x00008000000079c5 */ /* 0x000fe40000010000 */
[----:B------:R-:W-:-:S06]  /*1530*/  WARPGROUP.ARRIVE ;  /* 0x00000000000079c5 */ /* 0x000fcc0000000000 */
[----:B------:R-:W-:Y:S03]  /*1540*/  HGMMA.64x16x16.F32 R80, gdesc[UR20], RZ, !UPT, gsb0 ;  /* 0x00200000145079f0 */ /* 0x000fe6000c0008ff */
        /* <DEDUP_REMOVED lines=8> */
[----:B------:R-:W-:Y:S01]  /*15d0*/  HGMMA.64x16x16.F32 R32, gdesc[UR28], RZ, !UPT, gsb0 ;  /* 0x002000001c2079f0 */ /* 0x000fe2000c0008ff */
[----:B------:R-:W-:Y:S01]  /*15e0*/  UMOV UR28, UR42 ;  /* 0x0000002a001c7c82 */ /* 0x000fe20008000000 */
[----:B------:R-:W-:Y:S01]  /*15f0*/  UMOV UR29, 0x40000040 ;  /* 0x40000040001d7882 */ /* 0x000fe20000000000 */
[----:B------:R-:W-:Y:S01]  /*1600*/  UMOV UR32, UR28 ;  /* 0x0000001c00207c82 */ /* 0x000fe20008000000 */
        /* <DEDUP_REMOVED lines=9> */
[----:B------:R-:W-:Y:S01]  /*16a0*/  UIADD3 UR42, UR7, 0x404, URZ ;  /* 0x00000404072a7890 */ /* 0x000fe2000fffe03f */
[----:B------:R-:W-:-:S02]  /*16b0*/  WARPGROUP.DEPBAR.LE gsb0, 0x0 ;  /* 0x00008000000079c5 */ /* 0x000fc40000010000 */
[----:B------:R-:W-:-:S06]  /*16c0*/  WARPGROUP.ARRIVE ;  /* 0x00000000000079c5 */ /* 0x000fcc0000000000 */
[----:B------:R-:W-:Y:S01]  /*16d0*/  HGMMA.64x16x16.F32 R24, gdesc[UR28], RZ, !UPT, gsb0 ;  /* 0x002000001c1879f0 */ /* 0x000fe2000c0008ff */
[----:B------:R-:W-:Y:S01]  /*16e0*/  UMOV UR30, UR10 ;  /* 0x0000000a001e7c82 */ /* 0x000fe20008000000 */
[----:B------:R-:W-:Y:S01]  /*16f0*/  UMOV UR31, UR11 ;  /* 0x0000000b001f7c82 */ /* 0x000fe20008000000 */
[----:B------:R-:W-:Y:S01]  /*1700*/  UMOV UR11, 0x40000040 ;  /* 0x40000040000b7882 */ /* 0x000fe20000000000 */
[----:B------:R-:W-:Y:S02]  /*1710*/  WARPGROUP.DEPBAR.LE gsb0, 0x0 ;  /* 0x00008000000079c5 */ /* 0x000fe40000010000 */
[----:B------:R-:W-:-:S06]  /*1720*/  WARPGROUP.ARRIVE ;  /* 0x00000000000079c5 */ /* 0x000fcc0000000000 */
[----:B------:R-:W-:Y:S01]  /*1730*/  HGMMA.64x16x16.F32 R40, gdesc[UR32], RZ, !UPT, gsb0 ;  /* 0x00200000202879f0 */ /* 0x000fe2000c0008ff */
[----:B------:R-:W-:Y:S01]  /*1740*/  UIADD3 UR34, UR6, 0x202, URZ ;  /* 0x0000020206227890 */ /* 0x000fe2000fffe03f */
        /* <DEDUP_REMOVED lines=23> */
[----:B------:R-:W-:-:S04]  /*18c0*/  UMOV UR15, 0x40000040 ;  /* 0x40000040000f7882 */ /* 0x000fc80000000000 */
[----:B------:R-:W-:Y:S01]  /*18d0*/  UMOV UR10, UR14 ;  /* 0x0000000e000a7c82 */ /* 0x000fe20008000000 */
[----:B------:R-:W-:Y:S01]  /*18e0*/  UIADD3 UR14, UR6, 0x182, URZ ;  /* 0x00000182060e7890 */ /* 0x000fe2000fffe03f */
        /* <DEDUP_REMOVED lines=16> */
[----:B------:R-:W-:Y:S03]  /*19f0*/  HGMMA.64x16x16.F32 R128, gdesc[UR8], R128, gsb0 ;  /* 0x00200000088079f0 */ /* 0x000fe60008000880 */
        /* <DEDUP_REMOVED lines=8> */
[----:B------:R-:W-:Y:S01]  /*1a80*/  HGMMA.64x16x16.F32 R80, gdesc[UR12], R80, gsb0 ;  /* 0x002000000c5079f0 */ /* 0x000fe20008000850 */
[----:B------:R-:W-:Y:S02]  /*1a90*/  UIADD3 UR12, UR7, 0x402, URZ ;  /* 0x00000402070c7890 */ /* 0x000fe4000fffe03f */
        /* <DEDUP_REMOVED lines=23> */
[----:B------:R-:W-:-:S02]  /*1c10*/  WARPGROUP.DEPBAR.LE gsb0, 0x0 ;  /* 0x00008000000079c5 */ /* 0x000fc40000010000 */
[----:B------:R-:W-:-:S06]  /*1c20*/  WARPGROUP.ARRIVE ;  /* 0x00000000000079c5 */ /* 0x000fcc0000000000 */
[----:B------:R-:W-:Y:S01]  /*1c30*/  HGMMA.64x16x16.F32 R24, gdesc[UR28], R24, gsb0 ;  /* 0x002000001c1879f0 */ /* 0x000fe20008000818 */
[----:B------:R-:W-:Y:S01]  /*1c40*/  UIADD3 UR30, UR6, 0x304, URZ ;  /* 0x00000304061e7890 */ /* 0x000fe2000fffe03f */
[----:B------:R-:W-:Y:S01]  /*1c50*/  UMOV UR31, 0x40000040 ;  /* 0x40000040001f7882 */ /* 0x000fe20000000000 */
[----:B------:R-:W-:Y:S02]  /*1c60*/  WARPGROUP.DEPBAR.LE gsb0, 0x0 ;  /* 0x00008000000079c5 */ /* 0x000fe40000010000 */
        /* <DEDUP_REMOVED lines=12> */
[----:B------:R-:W-:Y:S02]  /*1d30*/  UIADD3 UR12, UR7, 0x4, URZ ;  /* 0x00000004070c7890 */ /* 0x000fe4000fffe03f */
[----:B------:R-:W-:Y:S02]  /*1d40*/  UIADD3 UR13, UR6, 0x4, URZ ;  /* 0x00000004060d7890 */ /* 0x000fe4000fffe03f */
        /* <DEDUP_REMOVED lines=15> */
[----:B------:R-:W-:Y:S01]  /*1e40*/  UMOV UR8, UR12 ;  /* 0x0000000c00087c82 */ /* 0x000fe20008000000 */
[----:B------:R-:W-:Y:S01]  /*1e50*/  UMOV UR9, 0x40000040 ;  /* 0x4000004000097882 */ /* 0x000fe20000000000 */
        /* <DEDUP_REMOVED lines=17> */
[----:B------:R-:W-:Y:S02]  /*1f70*/  UMOV UR9, 0x40000040 ;  /* 0x4000004000097882 */ /* 0x000fe40000000000 */
[----:B------:R-:W-:Y:S02]  /*1f80*/  WARPGROUP.DEPBAR.LE gsb0, 0x0 ;  /* 0x00008000000079c5 */ /* 0x000fe40000010000 */
[----:B------:R-:W-:-:S06]  /*1f90*/  WARPGROUP.ARRIVE ;  /* 0x00000000000079c5 */ /* 0x000fcc0000000000 */
[----:B------:R-:W-:Y:S03]  /*1fa0*/  HGMMA.64x16x16.F32 R112, gdesc[UR16], R112, gsb0 ;  /* 0x00200000107079f0 */ /* 0x000fe60008000870 */
[----:B------:R-:W-:Y:S02]  /*1fb0*/  WARPGROUP.DEPBAR.LE gsb0, 0x0 ;  /* 0x00008000000079c5 */ /* 0x000fe40000010000 */
[----:B------:R-:W-:-:S06]  /*1fc0*/  WARPGROUP.ARRIVE ;  /* 0x00000000000079c5 */ /* 0x000fcc0000000000 */
[----:B------:R-:W-:Y:S01]  /*1fd0*/  HGMMA.64x16x16.F32 R96, gdesc[UR12], R96, gsb0 ;  /* 0x002000000c6079f0 */ /* 0x000fe20008000860 */
[----:B------:R-:W-:-:S07]  /*1fe0*/  UIADD3 UR12, UR7, 0x6, URZ ;  /* 0x00000006070c7890 */ /* 0x000fce000fffe03f */
[----:B------:R-:W-:Y:S01]  /*1ff0*/  UMOV UR8, UR12 ;  /* 0x0000000c00087c82 */ /* 0x000fe20008000000 */
        /* <DEDUP_REMOVED lines=27> */
[----:B------:R-:W-:Y:S01]  /*21b0*/  HGMMA.64x16x16.F32 R24, gdesc[UR28], R24, gsb0 ;  /* 0x002000001c1879f0 */ /* 0x000fe20008000818 */
[----:B------:R-:W-:Y:S01]  /*21c0*/  UMOV UR30, UR10 ;  /* 0x0000000a001e7c82 */ /* 0x000fe20008000000 */
[----:B------:R-:W-:Y:S01]  /*21d0*/  UMOV UR31, UR11 ;  /* 0x0000000b001f7c82 */ /* 0x000fe20008000000 */
[----:B------:R-:W-:Y:S01]  /*21e0*/  UMOV UR11, 0x40000040 ;  /* 0x40000040000b7882 */ /* 0x000fe20000000000 */
[----:B------:R-:W-:Y:S02]  /*21f0*/  WARPGROUP.DEPBAR.LE gsb0, 0x0 ;  /* 0x00008000000079c5 */ /* 0x000fe40000010000 */
[----:B------:R-:W-:-:S06]  /*2200*/  WARPGROUP.ARRIVE ;  /* 0x00000000000079c5 */ /* 0x000fcc0000000000 */
[----:B------:R-:W-:Y:S01]  /*2210*/  HGMMA.64x16x16.F32 R40, gdesc[UR32], R40, gsb0 ;  /* 0x00200000202879f0 */ /* 0x000fe20008000828 */
[----:B------:R-:W-:Y:S01]  /*2220*/  UIADD3 UR34, UR6, 0x206, URZ ;  /* 0x0000020606227890 */ /* 0x000fe2000fffe03f */
        /* <DEDUP_REMOVED lines=268> */
[----:B------:R-:W-:Y:S01]  /*32f0*/  UIADD3 UR14, UR6, 0x404, URZ ;  /* 0x00000404060e7890 */ /* 0x000fe2000fffe03f */
[----:B------:R-:W-:Y:S01]  /*3300*/  UMOV UR15, 0x40000040 ;  /* 0x40000040000f7882 */ /* 0x000fe20000000000 */
[----:B------:R-:W-:Y:S02]  /*3310*/  WARPGROUP.DEPBAR.LE gsb0, 0x0 ;  /* 0x00008000000079c5 */ /* 0x000fe40000010000 */
[----:B------:R-:W-:-:S06]  /*3320*/  WARPGROUP.ARRIVE ;  /* 0x00000000000079c5 */ /* 0x000fcc0000000000 */
[----:B------:R-:W-:Y:S01]  /*3330*/  HGMMA.64x16x16.F32 R88, gdesc[UR20], R88, gsb0 ;  /* 0x00200000145879f0 */ /* 0x000fe20008000858 */
[----:B------:R-:W-:Y:S01]  /*3340*/  UIADD3 UR22, UR6, 0x384, URZ ;  /* 0x0000038406167890 */ /* 0x000fe2000fffe03f */
[----:B------:R-:W-:Y:S01]  /*3350*/  UMOV UR20, UR12 ;  /* 0x0000000c00147c82 */ /* 0x000fe20008000000 */
[----:B------:R-:W-:Y:S01]  /*3360*/  UMOV UR21, 0x40000040 ;  /* 0x4000004000157882 */ /* 0x000fe20000000000 */
        /* <DEDUP_REMOVED lines=28> */
[----:B------:R-:W-:Y:S01]  /*3530*/  HGMMA.64x16x16.F32 R112, gdesc[UR12], R112, gsb0 ;  /* 0x002000000c7079f0 */ /* 0x000fe20008000870 */
[----:B------:R-:W-:Y:S01]  /*3540*/  UIADD3 UR12, UR7, 0x806, URZ ;  /* 0x00000806070c7890 */ /* 0x000fe2000fffe03f */
[----:B------:R-:W-:Y:S01]  /*3550*/  UMOV UR13, 0x40000040 ;  /* 0x40000040000d7882 */ /* 0x000fe20000000000 */
[----:B------:R-:W-:Y:S02]  /*3560*/  WARPGROUP.DEPBAR.LE gsb0, 0x0 ;  /* 0x00008000000079c5 */ /* 0x000fe40000010000 */
[----:B------:R-:W-:-:S06]  /*3570*/  WARPGROUP.ARRIVE ;  /* 0x00000000000079c5 */ /* 0x000fcc0000000000 */
[----:B------:R-:W-:Y:S03]  /*3580*/  HGMMA.64x16x16.F32 R96, gdesc[UR24], R96, gsb0 ;  /* 0x00200000186079f0 */ /* 0x000fe60008000860 */
[----:B------:R-:W-:Y:S02]  /*3590*/  WARPGROUP.DEPBAR.LE gsb0, 0x0 ;  /* 0x00008000000079c5 */ /* 0x000fe40000010000 */
[----:B------:R-:W-:-:S06]  /*35a0*/  WARPGROUP.ARRIVE ;  /* 0x00000000000079c5 */ /* 0x000fcc0000000000 */
[----:B------:R-:W-:Y:S01]  /*35b0*/  HGMMA.64x16x16.F32 R80, gdesc[UR8], R80, gsb0 ;  /* 0x00200000085079f0 */ /* 0x000fe20008000850 */
[----:B------:R-:W-:Y:S02]  /*35c0*/  UIADD3 UR8, UR7, 0xc04, URZ ;  /* 0x00000c0407087890 */ /* 0x000fe4000fffe03f */
[----:B------:R-:W-:Y:S01]  /*35d0*/  UIADD3 UR7, UR7, 0xc06, URZ ;  /* 0x00000c0607077890 */ /* 0x000fe2000fffe03f */
        /* <DEDUP_REMOVED lines=26> */
[----:B------:R-:W-:Y:S01]  /*3780*/  UIADD3 UR14, UR6, 0x386, URZ ;  /* 0x00000386060e7890 */ /* 0x000fe2000fffe03f */
        /* <DEDUP_REMOVED lines=100> */
[----:B------:R-:W-:Y:S05]  /*3dd0*/  @!P1 BRA `(.L_x_18) ;  /* 0x0000002c008c9947 */ /* 0x000fea0003800000 */
[----:B------:R-:W-:Y:S01]  /*3de0*/  UIADD3 UR7, UR37, 0x1, URZ ;  /* 0x0000000125077890 */ /* 0x000fe2000fffe03f */
[----:B------:R-:W-:-:S03]  /*3df0*/  IMAD.MOV.U32 R3, RZ, RZ, R0 ;  /* 0x000000ffff037224 */ /* 0x000fc600078e0000 */
[----:B------:R-:W-:-:S04]  /*3e00*/  UISETP.NE.AND UP0, UPT, UR7, 0x2, UPT ;  /* 0x000000020700788c */ /* 0x000fc8000bf05270 */
[----:B------:R-:W-:Y:S02]  /*3e10*/  USEL UR6, URZ, 0x1, UP0 ;  /* 0x000000013f067887 */ /* 0x000fe40008000000 */
[----:B------:R-:W-:Y:S02]  /*3e20*/  USEL UR7, UR7, URZ, UP0 ;  /* 0x0000003f07077287 */ /* 0x000fe40008000000 */
[----:B------:R-:W-:-:S06]  /*3e30*/  ULOP3.LUT UR6, UR36, UR6, URZ, 0x3c, !UPT ;  /* 0x0000000624067292 */ /* 0x000fcc000f8e3c3f */
[----:B------:R-:W-:Y:S01]  /*3e40*/  IMAD.U32 R6, RZ, RZ, UR6 ;  /* 0x00000006ff067e24 */ /* 0x000fe2000f8e00ff */
[----:B------:R-:W-:-:S06]  /*3e50*/  UMOV UR6, UR37 ;  /* 0x0000002500067c82 */ /* 0x000fcc0008000000 */
.L_x_25:
[----:B------:R-:W-:Y:S05]  /*3e60*/  @!P0 BRA `(.L_x_19) ;  /* 0x0000000000048947 */ /* 0x000fea0003800000 */
[----:B------:R-:W-:Y:S01]  /*3e70*/  BPT.TRAP 0x1 ;  /* 0x000000040000795c */ /* 0x000fe20000300000 */
.L_x_19:
[----:B------:R-:W-:Y:S01]  /*3e80*/  ULEA UR8, UR7, UR39, 0x3 ;  /* 0x0000002707087291 */ /* 0x000fe2000f8e183f */
[----:B01----:R-:W-:-:S08]  /*3e90*/  SHF.L.U32 R4, R6, 0x1f, RZ ;  /* 0x0000001f06047819 */ /* 0x003fd000000006ff */
[----:B------:R0:W1:Y:S01]  /*3ea0*/  SYNCS.PHASECHK.TRANS64.TRYWAIT P1, [UR8], R4 ;  /* 0x00000004ff0075a7 */ /* 0x0000620008020148 */
[----:B------:R-:W-:Y:S05]  /*3eb0*/  @!P0 BRA `(.L_x_20) ;  /* 0x0000000000048947 */ /* 0x000fea0003800000 */
[----:B------:R-:W-:Y:S01]  /*3ec0*/  BPT.TRAP 0x1 ;  /* 0x000000040000795c */ /* 0x000fe20000300000 */
.L_x_20:
[----:B-1----:R-:W-:Y:S05]  /*3ed0*/  @P1 BRA `(.L_x_21) ;  /* 0x0000000000081947 */ /* 0x002fea0003800000 */
[----:B------:R-:W1:Y:S02]  /*3ee0*/  SYNCS.PHASECHK.TRANS64.TRYWAIT P1, [UR8], R4 ;  /* 0x00000004ff0075a7 */ /* 0x000e640008020148 */
[----:B-1----:R-:W-:Y:S05]  /*3ef0*/  @!P1 BRA `(.L_x_22) ;  /* 0x000000b8009c9947 */ /* 0x002fea0003800000 */
.L_x_21:
[----:B------:R-:W-:Y:S01]  /*3f00*/  ULEA UR42, UR7, UR4, 0xc ;  /* 0x00000004072a7291 */ /* 0x000fe2000f8e603f */
[----:B------:R-:W-:Y:S01]  /*3f10*/  WARPGROUP.ARRIVE ;  /* 0x00000000000079c5 */ /* 0x000fe20000000000 */
[----:B------:R-:W-:Y:S01]  /*3f20*/  UIMAD UR43, UR7, 0x700, UR5 ;  /* 0x00000700072b78a4 */ /* 0x000fe2000f8e0205 */
[----:B------:R-:W-:Y:S01]  /*3f30*/  UMOV UR9, 0x40000040 ;  /* 0x4000004000097882 */ /* 0x000fe20000000000 */
[----:B------:R-:W-:Y:S02]  /*3f40*/  UMOV UR11, 0x40000040 ;  /* 0x40000040000b7882 */ /* 0x000fe40000000000 */
[----:B------:R-:W-:Y:S01]  /*3f50*/  UIADD3 UR14, UR43, 0x80, URZ ;  /* 0x000000802b0e7890 */ /* 0x000fe2000fffe03f */
[----:B------:R-:W-:Y:S02]  /*3f60*/  UMOV UR8, UR42 ;  /* 0x0000002a00087c82 */ /* 0x000fe40008000000 */
[----:B------:R-:W-:Y:S01]  /*3f70*/  UMOV UR10, UR43 ;  /* 0x0000002b000a7c82 */ /* 0x000fe20008000000 */
[----:B------:R-:W-:Y:S01]  /*3f80*/  UMOV UR12, UR8 ;  /* 0x00000008000c7c82 */ /* 0x000fe20008000000 */
[----:B------:R-:W-:Y:S01]  /*3f90*/  HGMMA.64x16x16.F32 R128, gdesc[UR8], R128, gsb0 ;  /* 0x00200000088079f0 */ /* 0x000fe20008000880 */
        /* <DEDUP_REMOVED lines=22> */
[----:B------:R-:W-:-:S02]  /*4100*/  UIADD3 UR8, UR42, 0x2, URZ ;  /* 0x000000022a087890 */ /* 0x000fc4000fffe03f */
[----:B------:R-:W-:Y:S01]  /*4110*/  UIADD3 UR9, UR43, 0x2, URZ ;  /* 0x000000022b097890 */ /* 0x000fe2000fffe03f */
        /* <DEDUP_REMOVED lines=167> */
[----:B------:R-:W-:Y:S01]  /*4b90*/  UMOV UR14, UR17 ;  /* 0x00000011000e7c82 */ /* 0x000fe20008000000 */
[----:B------:R-:W-:Y:S01]  /*4ba0*/  UMOV UR15, 0x40000040 ;  /* 0x40000040000f7882 */ /* 0x000fe20000000000 */
[----:B------:R-:W-:Y:S01]  /*4bb0*/  UMOV UR17, UR9 ;  /* 0x0000000900117c82 */ /* 0x000fe20008000000 */
        /* <DEDUP_REMOVED lines=409> */
[----:B------:R-:W-:Y:S01]  /*6550*/  UIADD3 UR42, UR42, 0xc06, URZ ;  /* 0x00000c062a2a7890 */ /* 0x000fe2000fffe03f */
        /* <DEDUP_REMOVED lines=88> */
[----:B------:R-:W-:Y:S01]  /*6ae0*/  BPT.TRAP 0x1 ;  /* 0x000000040000795c */ /* 0x000fe20000300000 */
.L_x_23:
[----:B------:R-:W-:Y:S01]  /*6af0*/  ULEA UR8, UR6, UR39, 0x3 ;  /* 0x0000002706087291 */ /* 0x000fe2000f8e183f */
[----:B------:R-:W-:-:S03]  /*6b00*/  ISETP.GT.U32.AND P1, PT, R19, 0x1, PT ;  /* 0x000000011300780c */ /* 0x000fc60003f24070 */
[----:B------:R-:W-:-:S04]  /*6b10*/  UIADD3 UR8, UR8, 0x10, URZ ;  /* 0x0000001008087890 */ /* 0x000fc8000fffe03f */
[----:B------:R-:W-:-:S09]  /*6b20*/  UPRMT UR8, URZ, 0x654, UR8 ;  /* 0x000006543f087896 */ /* 0x000fd20008000008 */
[----:B------:R-:W-:Y:S01]  /*6b30*/  SYNCS.ARRIVE.TRANS64.RED.A1T0 RZ, [UR8], RZ ;  /* 0x000000ffffff79a7 */ /* 0x000fe20008100408 */
[----:B------:R-:W-:Y:S05]  /*6b40*/  @P1 BRA `(.L_x_24) ;  /* 0x0000000000041947 */ /* 0x000fea0003800000 */
[----:B------:R-:W-:Y:S01]  /*6b50*/  BPT.TRAP 0x1 ;  /* 0x000000040000795c */ /* 0x000fe20000300000 */
.L_x_24:
[----:B------:R-:W-:Y:S01]  /*6b60*/  UIADD3 UR7, UR7, 0x1, URZ ;  /* 0x0000000107077890 */ /* 0x000fe2000fffe03f */
[C---:B------:R-:W-:Y:S01]  /*6b70*/  ISETP.GT.AND P1, PT, R3.reuse, 0x1, PT ;  /* 0x000000010300780c */ /* 0x040fe20003f24270 */
[----:B------:R-:W-:Y:S01]  /*6b80*/  UIADD3 UR6, UR6, 0x1, URZ ;  /* 0x0000000106067890 */ /* 0x000fe2000fffe03f */
[----:B------:R-:W-:Y:S01]  /*6b90*/  VIADD R3, R3, 0xffffffff ;  /* 0xffffffff03037836 */ /* 0x000fe20000000000 */
[----:B------:R-:W-:Y:S02]  /*6ba0*/  UISETP.NE.AND UP0, UPT, UR7, 0x2, UPT ;  /* 0x000000020700788c */ /* 0x000fe4000bf05270 */
[----:B------:R-:W-:Y:S02]  /*6bb0*/  UISETP.NE.AND UP1, UPT, UR6, 0x2, UPT ;  /* 0x000000020600788c */ /* 0x000fe4000bf25270 */
[----:B------:R-:W-:Y:S02]  /*6bc0*/  USEL UR8, URZ, 0x1, UP0 ;  /* 0x000000013f087887 */ /* 0x000fe40008000000 */
[----:B------:R-:W-:-:S02]  /*6bd0*/  USEL UR7, UR7, URZ, UP0 ;  /* 0x0000003f07077287 */ /* 0x000fc40008000000 */
[----:B------:R-:W-:Y:S02]  /*6be0*/  USEL UR6, UR6, URZ, UP1 ;  /* 0x0000003f06067287 */ /* 0x000fe40008800000 */
[----:B------:R-:W-:Y:S01]  /*6bf0*/  LOP3.LUT R6, R6, UR8, RZ, 0x3c, !PT ;  /* 0x0000000806067c12 */ /* 0x000fe2000f8e3cff */
[----:B------:R-:W-:Y:S09]  /*6c00*/  @P1 BRA `(.L_x_25) ;  /* 0xffffffd000941947 */ /* 0x000ff2000383ffff */
.L_x_18:
[----:B------:R-:W2:Y:S02]  /*6c10*/  LDC R3, c[0x0][0x28c] ;  /* 0x0000a300ff037b82 */ /* 0x000ea40000000800 */
[----:B--2---:R-:W-:-:S13]  /*6c20*/  ISETP.GE.AND P1, PT, R3, 0x1, PT ;  /* 0x000000010300780c */ /* 0x004fda0003f26270 */
[----:B------:R-:W-:Y:S05]  /*6c30*/  @!P1 BRA `(.L_x_26) ;  /* 0x0000000000309947 */ /* 0x000fea0003800000 */
[----:B------:R-:W-:Y:S05]  /*6c40*/  @!P0 BRA `(.L_x_27) ;  /* 0x0000000000048947 */ /* 0x000fea0003800000 */
[----:B------:R-:W-:Y:S01]  /*6c50*/  BPT.TRAP 0x1 ;  /* 0x000000040000795c */ /* 0x000fe20000300000 */
.L_x_27:
[----:B------:R-:W-:Y:S02]  /*6c60*/  R2UR UR4, R0 ;  /* 0x00000000000472ca */ /* 0x000fe400000e0000 */
[----:B------:R-:W-:-:S11]  /*6c70*/  ISETP.GT.U32.AND P0, PT, R19, 0x1, PT ;  /* 0x000000011300780c */ /* 0x000fd60003f04070 */
[----:B------:R-:W-:-:S04]  /*6c80*/  UIADD3 UR4, UR4, UR37, URZ ;  /* 0x0000002504047290 */ /* 0x000fc8000fffe03f */
[----:B------:R-:W-:-:S04]  /*6c90*/  USHF.L.U32 UR4, UR4, 0x3, URZ ;  /* 0x0000000304047899 */ /* 0x000fc8000800063f */
[----:B------:R-:W-:-:S04]  /*6ca0*/  ULOP3.LUT UR4, UR4, 0x8, URZ, 0xc0, !UPT ;  /* 0x0000000804047892 */ /* 0x000fc8000f8ec03f */
[----:B------:R-:W-:-:S04]  /*6cb0*/  UIADD3 UR4, UR39, 0x10, UR4 ;  /* 0x0000001027047890 */ /* 0x000fc8000fffe004 */
[----:B------:R-:W-:-:S09]  /*6cc0*/  UPRMT UR4, URZ, 0x654, UR4 ;  /* 0x000006543f047896 */ /* 0x000fd20008000004 */
[----:B------:R-:W-:Y:S01]  /*6cd0*/  SYNCS.ARRIVE.TRANS64.RED.A1T0 RZ, [UR4], RZ ;  /* 0x000000ffffff79a7 */ /* 0x000fe20008100404 */
[----:B------:R-:W-:Y:S05]  /*6ce0*/  @P0 BRA `(.L_x_26) ;  /* 0x0000000000040947 */ /* 0x000fea0003800000 */
[----:B------:R-:W-:Y:S01]  /*6cf0*/  BPT.TRAP 0x1 ;  /* 0x000000040000795c */ /* 0x000fe20000300000 */
.L_x_26:
[----:B------:R-:W2:Y:S01]  /*6d00*/  LDC R10, c[0x0][0x288] ;  /* 0x0000a200ff0a7b82 */ /* 0x000ea20000000800 */
[----:B01----:R-:W-:Y:S01]  /*6d10*/  LOP3.LUT R4, R18, 0x60, RZ, 0xc0, !PT ;  /* 0x0000006012047812 */ /* 0x003fe200078ec0ff */
[----:B------:R-:W-:Y:S01]  /*6d20*/  UIADD3 UR37, UR38, UR37, URZ ;  /* 0x0000002526257290 */ /* 0x000fe2000fffe03f */
[----:B------:R-:W-:Y:S01]  /*6d30*/  LOP3.LUT R0, R22, 0x1, RZ, 0xc0, !PT ;  /* 0x0000000116007812 */ /* 0x000fe200078ec0ff */
[----:B------:R-:W-:Y:S01]  /*6d40*/  IMAD R13, R138, 0x70, RZ ;  /* 0x000000708a0d7824 */ /* 0x000fe200078e02ff */
[----:B------:R-:W-:Y:S01]  /*6d50*/  SHF.R.U32.HI R3, RZ, 0x2, R18 ;  /* 0x00000002ff037819 */ /* 0x000fe20000011612 */
[----:B------:R-:W-:Y:S01]  /*6d60*/  USHF.R.U32.HI UR4, URZ, 0x1, UR37 ;  /* 0x000000013f047899 */ /* 0x000fe20008011625 */
[----:B------:R-:W-:Y:S01]  /*6d70*/  SHF.R.U32.HI R6, RZ, 0x1, R4 ;  /* 0x00000001ff067819 */ /* 0x000fe20000011604 */
[----:B------:R-:W-:Y:S01]  /*6d80*/  IMAD.SHL.U32 R4, R0, 0x40, RZ ;  /* 0x0000004000047824 */ /* 0x000fe200078e00ff */
[----:B------:R-:W-:Y:S01]  /*6d90*/  LOP3.LUT R3, R3, 0x7, RZ, 0xc0, !PT ;  /* 0x0000000703037812 */ /* 0x000fe200078ec0ff */
[----:B------:R-:W-:Y:S01]  /*6da0*/  ULOP3.LUT UR4, UR4, 0x1, URZ, 0xc0, !UPT ;  /* 0x0000000104047892 */ /* 0x000fe2000f8ec03f */
[----:B------:R-:W-:Y:S01]  /*6db0*/  IMAD.SHL.U32 R14, R18, 0x2, RZ ;  /* 0x00000002120e7824 */ /* 0x000fe200078e00ff */
[----:B------:R-:W-:Y:S01]  /*6dc0*/  ULDC UR8, c[0x0][0x284] ;  /* 0x0000a10000087ab9 */ /* 0x000fe20000000800 */
[--C-:B------:R-:W-:Y:S01]  /*6dd0*/  IADD3 R5, RZ, -R6, -R3.reuse ;  /* 0x80000006ff057210 */ /* 0x100fe20007ffe803 */
[----:B------:R-:W-:Y:S01]  /*6de0*/  UISETP.GT.U32.AND UP1, UPT, UR37, 0x1, UPT ;  /* 0x000000012500788c */ /* 0x000fe2000bf24070 */
[----:B------:R-:W-:Y:S01]  /*6df0*/  LOP3.LUT R9, R4, 0x40, R3, 0xe2, !PT ;  /* 0x0000004004097812 */ /* 0x000fe200078ee203 */
[----:B------:R-:W-:Y:S01]  /*6e00*/  UISETP.NE.U32.AND UP0, UPT, UR4, 0x1, UPT ;  /* 0x000000010400788c */ /* 0x000fe2000bf05070 */
[----:B------:R-:W-:Y:S01]  /*6e10*/  LOP3.LUT R3, R18, 0x3, RZ, 0xc0, !PT ;  /* 0x0000000312037812 */ /* 0x000fe200078ec0ff */
[----:B------:R-:W-:Y:S01]  /*6e20*/  ULDC.64 UR6, c[0x0][0x5d0] ;  /* 0x0001740000067ab9 */ /* 0x000fe20000000a00 */
[----:B------:R-:W-:Y:S01]  /*6e30*/  SHF.R.S32.HI R21, RZ, 0x1f, R23 ;  /* 0x0000001fff157819 */ /* 0x000fe20000011417 */
[----:B------:R-:W-:Y:S01]  /*6e40*/  UISETP.LT.U32.AND UP1, UPT, UR38, 0x2, UP1 ;  /* 0x000000022600788c */ /* 0x000fe20008f21070 */
[C---:B------:R-:W-:Y:S01]  /*6e50*/  LOP3.LUT R14, R13.reuse, 0x6, R14, 0xf8, !PT ;  /* 0x000000060d0e7812 */ /* 0x040fe200078ef80e */
[----:B------:R-:W-:Y:S01]  /*6e60*/  UISETP.GT.U32.AND UP0, UPT, UR38, 0x1, !UP0 ;  /* 0x000000012600788c */ /* 0x000fe2000c704070 */
[----:B------:R-:W-:Y:S01]  /*6e70*/  IMAD R0, R0, -0x40, R5 ;  /* 0xffffffc000007824 */ /* 0x000fe200078e0205 */
[----:B--2---:R-:W-:Y:S01]  /*6e80*/  ISETP.GE.AND P0, PT, R13, R10, PT ;  /* 0x0000000a0d00720c */ /* 0x004fe20003f06270 */
[----:B------:R-:W-:Y:S01]  /*6e90*/  IMAD R8, R3, -0x2, R10 ;  /* 0xfffffffe03087824 */ /* 0x000fe200078e020a */
[----:B------:R-:W-:Y:S01]  /*6ea0*/  SHF.R.S32.HI R15, RZ, 0x1f, R14 ;  /* 0x0000001fff0f7819 */ /* 0x000fe2000001140e */
[----:B------:R-:W-:Y:S01]  /*6eb0*/  IMAD.SHL.U32 R3, R139, 0x100, RZ ;  /* 0x000001008b037824 */ /* 0x000fe200078e00ff */
[----:B------:R-:W-:Y:S01]  /*6ec0*/  USEL UR5, URZ, 0x1, !UP1 ;  /* 0x000000013f057887 */ /* 0x000fe2000c800000 */
[----:B------:R-:W-:Y:S01]  /*6ed0*/  IMAD R4, R21, UR6, RZ ;  /* 0x0000000615047c24 */ /* 0x000fe2000f8e02ff */
[----:B------:R-:W-:Y:S01]  /*6ee0*/  USEL UR4, URZ, 0x1, !UP0 ;  /* 0x000000013f047887 */ /* 0x000fe2000c000000 */
[----:B------:R-:W-:Y:S01]  /*6ef0*/  IMAD.WIDE R10, R139, 0x100, RZ ;  /* 0x000001008b0a7825 */ /* 0x000fe200078e02ff */
[C---:B------:R-:W-:Y:S01]  /*6f00*/  ISETP.GE.OR P0, PT, R3.reuse, UR8, P0 ;  /* 0x0000000803007c0c */ /* 0x040fe20008706670 */
[----:B------:R-:W-:Y:S01]  /*6f10*/  ULOP3.LUT UR37, UR37, 0x1, URZ, 0xc0, !UPT ;  /* 0x0000000125257892 */ /* 0x000fe2000f8ec03f */
[----:B------:R-:W-:Y:S01]  /*6f20*/  IADD3 R3, -R3, UR8, R0 ;  /* 0x0000000803037c10 */ /* 0x000fe2000fffe100 */
[C---:B------:R-:W-:Y:S01]  /*6f30*/  IMAD R7, R23.reuse, UR7, R4 ;  /* 0x0000000717077c24 */ /* 0x040fe2000f8e0204 */
[----:B------:R-:W-:Y:S01]  /*6f40*/  ULOP3.LUT UR36, UR4, UR36, UR5, 0x96, !UPT ;  /* 0x0000002404247292 */ /* 0x000fe2000f8e9605 */
[----:B------:R-:W-:Y:S01]  /*6f50*/  IMAD.WIDE.U32 R4, R23, UR6, R14 ;  /* 0x0000000617047c25 */ /* 0x000fe2000f8e000e */
[----:B------:R-:W-:-:S03]  /*6f60*/  LOP3.LUT R9, R10, R9, R6, 0xfe, !PT ;  /* 0x000000090a097212 */ /* 0x000fc600078efe06 */
[----:B------:R-:W-:Y:S02]  /*6f70*/  IMAD.IADD R7, R5, 0x1, R7 ;  /* 0x0000000105077824 */ /* 0x000fe400078e0207 */
[----:B------:R-:W-:Y:S02]  /*6f80*/  IMAD.IADD R8, R8, 0x1, -R13 ;  /* 0x0000000108087824 */ /* 0x000fe400078e0a0d */
[----:B------:R-:W-:Y:S02]  /*6f90*/  IMAD.MOV.U32 R0, RZ, RZ, -0x1 ;  /* 0xffffffffff007424 */ /* 0x000fe400078e00ff */
[----:B------:R-:W-:Y:S01]  /*6fa0*/  IMAD.MOV.U32 R6, RZ, RZ, R4 ;  /* 0x000000ffff067224 */ /* 0x000fe200078e0004 */
[----:B------:R-:W-:Y:S06]  /*6fb0*/  @P0 BRA `(.L_x_28) ;  /* 0x0000006c00340947 */ /* 0x000fec0003800000 */
[----:B------:R-:W0:Y:S01]  /*6fc0*/  LDC.64 R4, c[0x0][0x5c8] ;  /* 0x00017200ff047b82 */ /* 0x000e220000000a00 */
[----:B-----5:R-:W-:Y:S01]  /*6fd0*/  FSETP.NEU.AND P2, PT, R137, RZ, PT ;  /* 0x000000ff8900720b */ /* 0x020fe20003f4d000 */
[----:B------:R-:W-:Y:S01]  /*6fe0*/  BSSY B0, `(.L_x_28) ;  /* 0x00006ca000007945 */ /* 0x000fe20003800000 */
[----:B------:R-:W-:-:S04]  /*6ff0*/  ISETP.GT.AND P0, PT, R8, RZ, PT ;  /* 0x000000ff0800720c */ /* 0x000fc80003f04270 */
[----:B------:R-:W-:Y:S01]  /*7000*/  ISETP.GT.AND P1, PT, R3, RZ, P0 ;  /* 0x000000ff0300720c */ /* 0x000fe20000724270 */
[-C--:B0-----:R-:W-:Y:S02]  /*7010*/  IMAD R12, R11, R4.reuse, RZ ;  /* 0x000000040b0c7224 */ /* 0x081fe400078e02ff */
[----:B------:R-:W-:-:S04]  /*7020*/  IMAD.WIDE.U32 R142, R9, R4, R6 ;  /* 0x00000004098e7225 */ /* 0x000fc800078e0006 */
[----:B------:R-:W-:-:S04]  /*7030*/  IMAD R7, R9, R5, R12 ;  /* 0x0000000509077224 */ /* 0x000fc800078e020c */
[----:B------:R-:W-:Y:S01]  /*7040*/  IMAD.IADD R151, R143, 0x1, R7 ;  /* 0x000000018f977824 */ /* 0x000fe200078e0207 */
[----:B------:R-:W-:Y:S06]  /*7050*/  @!P2 BRA `(.L_x_29) ;  /* 0x0000004c0040a947 */ /* 0x000fec0003800000 */
[----:B------:R-:W0:Y:S01]  /*7060*/  LDC.64 R138, c[0x0][0x5b8] ;  /* 0x00016e00ff8a7b82 */ /* 0x000e220000000a00 */
[----:B------:R-:W-:-:S07]  /*7070*/  ULDC.64 UR4, c[0x0][0x5c0] ;  /* 0x0001700000047ab9 */ /* 0x000fce0000000a00 */
[----:B------:R-:W1:Y:S08]  /*7080*/  LDC.64 R140, c[0x0][0x5b0] ;  /* 0x00016c00ff8c7b82 */ /* 0x000e700000000a00 */
[----:B------:R-:W2:Y:S01]  /*7090*/  LDC.64 R12, c[0x0][0x5a8] ;  /* 0x00016a00ff0c7b82 */ /* 0x000ea20000000a00 */
[-C--:B0-----:R-:W-:Y:S02]  /*70a0*/  IMAD R6, R21, R138.reuse, RZ ;  /* 0x0000008a15067224 */ /* 0x081fe400078e02ff */
[----:B------:R-:W-:-:S04]  /*70b0*/  IMAD.WIDE.U32 R144, R23, R138, R14 ;  /* 0x0000008a17907225 */ /* 0x000fc800078e000e */
[----:B------:R-:W-:Y:S02]  /*70c0*/  IMAD R139, R23, R139, R6 ;  /* 0x0000008b178b7224 */ /* 0x000fe400078e0206 */
[-C--:B-1----:R-:W-:Y:S02]  /*70d0*/  IMAD R10, R11, R140.reuse, RZ ;  /* 0x0000008c0b0a7224 */ /* 0x082fe400078e02ff */
[----:B------:R-:W-:Y:S02]  /*70e0*/  IMAD.IADD R147, R145, 0x1, R139 ;  /* 0x0000000191937824 */ /* 0x000fe400078e028b */
[----:B------:R-:W-:Y:S02]  /*70f0*/  IMAD.MOV.U32 R146, RZ, RZ, R144 ;  /* 0x000000ffff927224 */ /* 0x000fe400078e0090 */
[C---:B------:R-:W-:Y:S02]  /*7100*/  IMAD R149, R9.reuse, R141, R10 ;  /* 0x0000008d09957224 */ /* 0x040fe400078e020a */
[----:B------:R-:W-:-:S04]  /*7110*/  IMAD.WIDE.U32 R6, R9, R140, R146 ;  /* 0x0000008c09067225 */ /* 0x000fc800078e0092 */
[----:B------:R-:W-:Y:S01]  /*7120*/  IMAD.IADD R7, R7, 0x1, R149 ;  /* 0x0000000107077824 */ /* 0x000fe200078e0295 */
[----:B--2---:R-:W-:-:S04]  /*7130*/  LEA R10, P2, R6, R12, 0x1 ;  /* 0x0000000c060a7211 */ /* 0x004fc800078408ff */
[----:B------:R-:W-:-:S05]  /*7140*/  LEA.HI.X R11, R6, R13, R7, 0x1, P2 ;  /* 0x0000000d060b7211 */ /* 0x000fca00010f0c07 */
[----:B------:R0:W2:Y:S01]  /*7150*/  @P1 LDG.E.LTC128B.U16 R150, desc[UR40][R10.64] ;  /* 0x000000280a961981 */ /* 0x0000a2000c1e1520 */
[----:B------:R-:W-:Y:S01]  /*7160*/  ISETP.GT.AND P3, PT, R8, 0x1, PT ;  /* 0x000000010800780c */ /* 0x000fe20003f64270 */
[----:B------:R-:W-:Y:S01]  /*7170*/  IMAD.WIDE.U32 R20, R9, R140, R14 ;  /* 0x0000008c09147225 */ /* 0x000fe200078e000e */
[----:B------:R-:W-:Y:S01]  /*7180*/  BSSY B1, `(.L_x_30) ;  /* 0x0000012000017945 */ /* 0x000fe20003800000 */
[----:B------:R-:W-:Y:S02]  /*7190*/  SHF.L.U64.HI R143, R140, 0x3, R141 ;  /* 0x000000038c8f7819 */ /* 0x000fe4000001028d */
[----:B------:R-:W-:Y:S02]  /*71a0*/  IMAD.IADD R21, R149, 0x1, R21 ;  /* 0x0000000195157824 */ /* 0x000fe400078e0215 */
[----:B------:R-:W-:-:S04]  /*71b0*/  IMAD.WIDE.U32 R20, R23, R138, R20 ;  /* 0x0000008a17147225 */ /* 0x000fc800078e0014 */
[----:B0-----:R-:W-:Y:S01]  /*71c0*/  IMAD.IADD R11, R139, 0x1, R21 ;  /* 0x000000018b0b7824 */ /* 0x001fe200078e0215 */
[----:B------:R-:W-:-:S04]  /*71d0*/  LEA R10, P4, R20, R12, 0x1 ;  /* 0x0000000c140a7211 */ /* 0x000fc800078808ff */
[----:B------:R-:W-:Y:S01]  /*71e0*/  LEA.HI.X R11, R20, R13, R11, 0x1, P4 ;  /* 0x0000000d140b7211 */ /* 0x000fe200020f0c0b */
[----:B--2---:R-:W-:-:S05]  /*71f0*/  HADD2.F32 R6, -RZ, R150.H0_H0 ;  /* 0x20000096ff067230 */ /* 0x004fca0000004100 */
[----:B------:R-:W-:Y:S01]  /*7200*/  FMUL R7, R6, R137 ;  /* 0x0000008906077220 */ /* 0x000fe20000400000 */
[----:B------:R-:W-:-:S03]  /*7210*/  LEA R6, P2, R142, UR4, 0x1 ;  /* 0x000000048e067c11 */ /* 0x000fc6000f8408ff */
[----:B------:R-:W-:Y:S01]  /*7220*/  FFMA R128, R128, R136, R7 ;  /* 0x0000008880807223 */ /* 0x000fe20000000007 */
[----:B------:R-:W-:Y:S01]  /*7230*/  LEA.HI.X R7, R142, UR5, R151, 0x1, P2 ;  /* 0x000000058e077c11 */ /* 0x000fe200090f0c97 */
[----:B------:R-:W-:Y:S01]  /*7240*/  IMAD.SHL.U32 R142, R140, 0x8, RZ ;  /* 0x000000088c8e7824 */ /* 0x000fe200078e00ff */
[----:B------:R-:W-:Y:S02]  /*7250*/  ISETP.GT.AND P2, PT, R3, RZ, P3 ;  /* 0x000000ff0300720c */ /* 0x000fe40001f44270 */
[----:B------:R-:W-:-:S05]  /*7260*/  F2FP.F16.F32.PACK_AB R128, RZ, R128 ;  /* 0x00000080ff80723e */ /* 0x000fca00000000ff */
[----:B------:R0:W-:Y:S06]  /*7270*/  @P1 STG.E.U16 desc[UR40][R6.64], R128 ;  /* 0x0000008006001986 */ /* 0x0001ec000c101528 */
[----:B------:R-:W-:Y:S05]  /*7280*/  @!P2 BRA `(.L_x_31) ;  /* 0x000000000004a947 */ /* 0x000fea0003800000 */
[----:B------:R1:W5:Y:S02]  /*7290*/  LDG.E.LTC128B.U16 R150, desc[UR40][R10.64+0x2] ;  /* 0x000002280a967981 */ /* 0x000364000c1e1520 */
.L_x_31:
[----:B------:R-:W-:Y:S05]  /*72a0*/  BSYNC B1 ;  /* 0x0000000000017941 */ /* 0x000fea0003800000 */
.L_x_30:
[----:B-----5:R-:W-:Y:S01]  /*72b0*/  HADD2.F32 R20, -RZ, R150.H0_H0 ;  /* 0x20000096ff147230 */ /* 0x020fe20000004100 */
[----:B------:R-:W-:Y:S01]  /*72c0*/  ISETP.GT.AND P1, PT, R3, 0x8, P0 ;  /* 0x000000080300780c */ /* 0x000fe20000724270 */
[----:B------:R-:W-:-:S04]  /*72d0*/  IMAD.WIDE.U32 R156, R9, R140, R142 ;  /* 0x0000008c099c7225 */ /* 0x000fc800078e008e */
[----:B------:R-:W-:Y:S01]  /*72e0*/  FMUL R20, R20, R137 ;  /* 0x0000008914147220 */ /* 0x000fe20000400000 */
[----:B------:R-:W-:Y:S01]  /*72f0*/  IMAD.IADD R159, R149, 0x1, R157 ;  /* 0x00000001959f7824 */ /* 0x000fe200078e029d */
[----:B------:R-:W-:Y:S02]  /*7300*/  IADD3 R21, P4, R144, R156, RZ ;  /* 0x0000009c90157210 */ /* 0x000fe40007f9e0ff */
[----:B------:R-:W-:-:S03]  /*7310*/  FFMA R129, R129, R136, R20 ;  /* 0x0000008881817223 */ /* 0x000fc60000000014 */
[----:B0-----:R-:W-:Y:S01]  /*7320*/  IMAD.X R128, R159, 0x1, R147, P4 ;  /* 0x000000019f807824 */ /* 0x001fe200020e0693 */
[C---:B------:R-:W-:Y:S02]  /*7330*/  LEA R20, P4, R21.reuse, R12, 0x1 ;  /* 0x0000000c15147211 */ /* 0x040fe400078808ff */
[----:B------:R-:W-:Y:S02]  /*7340*/  F2FP.F16.F32.PACK_AB R129, RZ, R129 ;  /* 0x00000081ff81723e */ /* 0x000fe400000000ff */
[----:B------:R-:W-:Y:S02]  /*7350*/  LEA.HI.X R21, R21, R13, R128, 0x1, P4 ;  /* 0x0000000d15157211 */ /* 0x000fe400020f0c80 */
[----:B------:R-:W-:-:S05]  /*7360*/  PRMT R152, R129, 0x7610, R152 ;  /* 0x0000761081987816 */ /* 0x000fca0000000098 */
[----:B------:R0:W-:Y:S04]  /*7370*/  @P2 STG.E.U16 desc[UR40][R6.64+0x2], R152 ;  /* 0x0000029806002986 */ /* 0x0001e8000c101528 */
[----:B------:R2:W3:Y:S01]  /*7380*/  @P1 LDG.E.LTC128B.U16 R150, desc[UR40][R20.64] ;  /* 0x0000002814961981 */ /* 0x0004e2000c1e1520 */
[C---:B------:R-:W-:Y:S01]  /*7390*/  IMAD.SHL.U32 R151, R4.reuse, 0x10, RZ ;  /* 0x0000001004977824 */ /* 0x040fe200078e00ff */
[----:B------:R-:W-:Y:S01]  /*73a0*/  SHF.L.U64.HI R153, R4, 0x4, R5 ;  /* 0x0000000404997819 */ /* 0x000fe20000010205 */
[----:B------:R-:W-:Y:S01]  /*73b0*/  BSSY B1, `(.L_x_32) ;  /* 0x0000011000017945 */ /* 0x000fe20003800000 */
[----:B------:R-:W-:-:S05]  /*73c0*/  IADD3 R154, P2, R14, R156, RZ ;  /* 0x0000009c0e9a7210 */ /* 0x000fca0007f5e0ff */
[----:B------:R-:W-:Y:S01]  /*73d0*/  IMAD.X R155, R15, 0x1, R159, P2 ;  /* 0x000000010f9b7824 */ /* 0x000fe200010e069f */
[----:B------:R-:W-:Y:S01]  /*73e0*/  ISETP.GT.AND P2, PT, R3, 0x8, P3 ;  /* 0x000000080300780c */ /* 0x000fe20001f44270 */
[----:B------:R-:W-:-:S03]  /*73f0*/  IMAD.WIDE.U32 R154, R23, R138, R154 ;  /* 0x0000008a179a7225 */ /* 0x000fc600078e009a */
[----:B--2---:R-:W-:Y:S01]  /*7400*/  LEA R20, P5, R154, R12, 0x1 ;  /* 0x0000000c9a147211 */ /* 0x004fe200078a08ff */
[----:B---3--:R-:W-:-:S05]  /*7410*/  HADD2.F32 R128, -RZ, R150.H0_H0 ;  /* 0x20000096ff807230 */ /* 0x008fca0000004100 */
[----:B------:R-:W-:Y:S01]  /*7420*/  FMUL R129, R128, R137 ;  /* 0x0000008980817220 */ /* 0x000fe20000400000 */
[----:B------:R-:W-:-:S03]  /*7430*/  IADD3 R128, P4, R151, R6, RZ ;  /* 0x0000000697807210 */ /* 0x000fc60007f9e0ff */
[----:B------:R-:W-:Y:S01]  /*7440*/  FFMA R129, R130, R136, R129 ;  /* 0x0000008882817223 */ /* 0x000fe20000000081 */
[----:B------:R-:W-:-:S04]  /*7450*/  IMAD.IADD R130, R139, 0x1, R155 ;  /* 0x000000018b827824 */ /* 0x000fc800078e029b */
[----:B0-----:R-:W-:Y:S01]  /*7460*/  F2FP.F16.F32.PACK_AB R152, RZ, R129 ;  /* 0x00000081ff98723e */ /* 0x001fe200000000ff */
[----:B------:R-:W-:Y:S01]  /*7470*/  IMAD.X R129, R153, 0x1, R7, P4 ;  /* 0x0000000199817824 */ /* 0x000fe200020e0607 */
[----:B------:R-:W-:-:S04]  /*7480*/  LEA.HI.X R21, R154, R13, R130, 0x1, P5 ;  /* 0x0000000d9a157211 */ /* 0x000fc800028f0c82 */
[----:B------:R0:W-:Y:S01]  /*7490*/  @P1 STG.E.U16 desc[UR40][R128.64], R152 ;  /* 0x0000009880001986 */ /* 0x0001e2000c101528 */
[----:B------:R-:W-:Y:S05]  /*74a0*/  @!P2 BRA `(.L_x_33) ;  /* 0x000000000004a947 */ /* 0x000fea0003800000 */
[----:B------:R2:W5:Y:S02]  /*74b0*/  LDG.E.LTC128B.U16 R150, desc[UR40][R20.64+0x2] ;  /* 0x0000022814967981 */ /* 0x000564000c1e1520 */
.L_x_33:
[----:B------:R-:W-:Y:S05]  /*74c0*/  BSYNC B1 ;  /* 0x0000000000017941 */ /* 0x000fea0003800000 */
.L_x_32:
[----:B-----5:R-:W-:Y:S01]  /*74d0*/  HADD2.F32 R130, -RZ, R150.H0_H0 ;  /* 0x20000096ff827230 */ /* 0x020fe20000004100 */
[----:B------:R-:W-:Y:S01]  /*74e0*/  ISETP.GT.AND P1, PT, R8, 0x8, PT ;  /* 0x000000080800780c */ /* 0x000fe20003f24270 */
[----:B------:R-:W-:Y:S01]  /*74f0*/  BSSY B1, `(.L_x_34) ;  /* 0x000000c000017945 */ /* 0x000fe20003800000 */
[----:B------:R-:W-:Y:S02]  /*7500*/  IMAD R155, R141, 0x78, RZ ;  /* 0x000000788d9b7824 */ /* 0x000fe400078e02ff */
[----:B------:R-:W-:Y:S01]  /*7510*/  FMUL R130, R130, R137 ;  /* 0x0000008982827220 */ /* 0x000fe20000400000 */
[----:B------:R-:W-:-:S03]  /*7520*/  ISETP.GT.AND P4, PT, R3, RZ, P1 ;  /* 0x000000ff0300720c */ /* 0x000fc60000f84270 */
[----:B------:R-:W-:Y:S01]  /*7530*/  FFMA R130, R131, R136, R130 ;  /* 0x0000008883827223 */ /* 0x000fe20000000082 */
[----:B------:R-:W-:-:S04]  /*7540*/  IMAD.MOV.U32 R131, RZ, RZ, R159 ;  /* 0x000000ffff837224 */ /* 0x000fc800078e009f */
[----:B------:R-:W-:-:S04]  /*7550*/  F2FP.F16.F32.PACK_AB R130, RZ, R130 ;  /* 0x00000082ff82723e */ /* 0x000fc800000000ff */
[----:B0-----:R-:W-:Y:S01]  /*7560*/  PRMT R152, R130, 0x7610, R152 ;  /* 0x0000761082987816 */ /* 0x001fe20000000098 */
[----:B------:R-:W-:-:S04]  /*7570*/  IMAD.MOV.U32 R130, RZ, RZ, R156 ;  /* 0x000000ffff827224 */ /* 0x000fc800078e009c */
[----:B------:R0:W-:Y:S01]  /*7580*/  @P2 STG.E.U16 desc[UR40][R128.64+0x2], R152 ;  /* 0x0000029880002986 */ /* 0x0001e2000c101528 */
[----:B------:R-:W-:Y:S05]  /*7590*/  @!P4 BRA `(.L_x_35) ;  /* 0x000000000004c947 */ /* 0x000fea0003800000 */
[----:B------:R3:W5:Y:S02]  /*75a0*/  LDG.E.LTC128B.U16 R150, desc[UR40][R10.64+0x10] ;  /* 0x000010280a967981 */ /* 0x000764000c1e1520 */
.L_x_35:
[----:B------:R-:W-:Y:S05]  /*75b0*/  BSYNC B1 ;  /* 0x0000000000017941 */ /* 0x000fea0003800000 */
.L_x_34:
[----:B0----5:R-:W-:Y:S01]  /*75c0*/  HADD2.F32 R152, -RZ, R150.H0_H0 ;  /* 0x20000096ff987230 */ /* 0x021fe20000004100 */
[----:B------:R-:W-:Y:S01]  /*75d0*/  BSSY B1, `(.L_x_36) ;  /* 0x000000d000017945 */ /* 0x000fe20003800000 */
[----:B------:R-:W-:-:S04]  /*75e0*/  IMAD.WIDE.U32 R130, R140, 0x78, R130 ;  /* 0x000000788c827825 */ /* 0x000fc800078e0082 */
[----:B------:R-:W-:Y:S01]  /*75f0*/  FMUL R141, R152, R137 ;  /* 0x00000089988d7220 */ /* 0x000fe20000400000 */
[----:B------:R-:W-:Y:S01]  /*7600*/  IMAD.IADD R157, R131, 0x1, R155 ;  /* 0x00000001839d7824 */ /* 0x000fe200078e029b */
[----:B------:R-:W-:Y:S02]  /*7610*/  IADD3 R152, P2, P5, R144, R130, R142 ;  /* 0x0000008290987210 */ /* 0x000fe40007d5e08e */
[----:B------:R-:W-:Y:S02]  /*7620*/  FFMA R141, R132, R136, R141 ;  /* 0x00000088848d7223 */ /* 0x000fe4000000008d */
[----:B------:R-:W-:Y:S02]  /*7630*/  IADD3.X R154, R147, R157, R143, P2, P5 ;  /* 0x0000009d939a7210 */ /* 0x000fe400017ea48f */
[----:B------:R-:W-:Y:S02]  /*7640*/  ISETP.GT.AND P2, PT, R8, 0x9, PT ;  /* 0x000000090800780c */ /* 0x000fe40003f44270 */
[----:B------:R-:W-:-:S02]  /*7650*/  F2FP.F16.F32.PACK_AB R141, RZ, R141 ;  /* 0x0000008dff8d723e */ /* 0x000fc400000000ff */
[----:B------:R-:W-:-:S03]  /*7660*/  ISETP.GT.AND P5, PT, R3, RZ, P2 ;  /* 0x000000ff0300720c */ /* 0x000fc600017a4270 */
[----:B------:R0:W-:Y:S10]  /*7670*/  @P4 STG.E.U16 desc[UR40][R6.64+0x10], R141 ;  /* 0x0000108d06004986 */ /* 0x0001f4000c101528 */
[----:B------:R-:W-:Y:S05]  /*7680*/  @!P5 BRA `(.L_x_37) ;  /* 0x000000000004d947 */ /* 0x000fea0003800000 */
[----:B------:R4:W5:Y:S02]  /*7690*/  LDG.E.LTC128B.U16 R150, desc[UR40][R10.64+0x12] ;  /* 0x000012280a967981 */ /* 0x000964000c1e1520 */
.L_x_37:
[----:B------:R-:W-:Y:S05]  /*76a0*/  BSYNC B1 ;  /* 0x0000000000017941 */ /* 0x000fea0003800000 */
.L_x_36:
[----:B-----5:R-:W-:Y:S01]  /*76b0*/  HADD2.F32 R132, -RZ, R150.H0_H0 ;  /* 0x20000096ff847230 */ /* 0x020fe20000004100 */
[----:B------:R-:W-:Y:S01]  /*76c0*/  ISETP.GT.AND P4, PT, R3, 0x8, P1 ;  /* 0x000000080300780c */ /* 0x000fe20000f84270 */
[----:B------:R-:W-:Y:S03]  /*76d0*/  BSSY B1, `(.L_x_38) ;  /* 0x0000007000017945 */ /* 0x000fe60003800000 */
[----:B------:R-:W-:-:S04]  /*76e0*/  FMUL R132, R132, R137 ;  /* 0x0000008984847220 */ /* 0x000fc80000400000 */
[----:B------:R-:W-:-:S05]  /*76f0*/  FFMA R132, R133, R136, R132 ;  /* 0x0000008885847223 */ /* 0x000fca0000000084 */
[----:B------:R-:W-:-:S05]  /*7700*/  F2FP.F16.F32.PACK_AB R132, RZ, R132 ;  /* 0x00000084ff84723e */ /* 0x000fca00000000ff */
[----:B------:R0:W-:Y:S01]  /*7710*/  @P5 STG.E.U16 desc[UR40][R6.64+0x12], R132 ;  /* 0x0000128406005986 */ /* 0x0001e2000c101528 */
[----:B------:R-:W-:Y:S05]  /*7720*/  @!P4 BRA `(.L_x_39) ;  /* 0x000000000004c947 */ /* 0x000fea0003800000 */
[----:B------:R0:W5:Y:S02]  /*7730*/  LDG.E.LTC128B.U16 R150, desc[UR40][R20.64+0x10] ;  /* 0x0000102814967981 */ /* 0x000164000c1e1520 */
.L_x_39:
[----:B------:R-:W-:Y:S05]  /*7740*/  BSYNC B1 ;  /* 0x0000000000017941 */ /* 0x000fea0003800000 */
.L_x_38:
[----:B0----5:R-:W-:Y:S01]  /*7750*/  HADD2.F32 R132, -RZ, R150.H0_H0 ;  /* 0x20000096ff847230 */ /* 0x021fe20000004100 */
        /* <DEDUP_REMOVED lines=8> */
.L_x_41:
[----:B------:R-:W-:Y:S05]  /*77e0*/  BSYNC B1 ;  /* 0x0000000000017941 */ /* 0x000fea0003800000 */
.L_x_40:
[----:B-----5:R-:W-:Y:S01]  /*77f0*/  HADD2.F32 R132, -RZ, R150.H0_H0 ;  /* 0x20000096ff847230 */ /* 0x020fe20000004100 */
[----:B------:R-:W-:-:S04]  /*7800*/  IADD3 R131, P4, R144, R130, RZ ;  /* 0x0000008290837210 */ /* 0x000fc80007f9e0ff */
[----:B------:R-:W-:Y:S01]  /*7810*/  FMUL R132, R132, R137 ;  /* 0x0000008984847220 */ /* 0x000fe20000400000 */
[----:B------:R-:W-:Y:S01]  /*7820*/  IMAD.X R146, R157, 0x1, R147, P4 ;  /* 0x000000019d927824 */ /* 0x000fe200020e0693 */
[----:B------:R-:W-:Y:S02]  /*7830*/  LEA R130, P4, R131, R12, 0x1 ;  /* 0x0000000c83827211 */ /* 0x000fe400078808ff */
[----:B------:R-:W-:Y:S02]  /*7840*/  FFMA R132, R135, R136, R132 ;  /* 0x0000008887847223 */ /* 0x000fe40000000084 */
[----:B------:R-:W-:-:S03]  /*7850*/  LEA.HI.X R131, R131, R13, R146, 0x1, P4 ;  /* 0x0000000d83837211 */ /* 0x000fc600020f0c92 */
[----:B------:R-:W-:-:S04]  /*7860*/  F2FP.F16.F32.PACK_AB R132, RZ, R132 ;  /* 0x00000084ff84723e */ /* 0x000fc800000000ff */
[----:B0-----:R-:W-:-:S05]  /*7870*/  PRMT R133, R132, 0x7610, R133 ;  /* 0x0000761084857816 */ /* 0x001fca0000000085 */
[----:B------:R0:W-:Y:S01]  /*7880*/  @P5 STG.E.U16 desc[UR40][R128.64+0x12], R133 ;  /* 0x0000128580005986 */ /* 0x0001e2000c101528 */
[----:B------:R-:W-:-:S13]  /*7890*/  ISETP.GT.AND P5, PT, R3, 0x80, P0 ;  /* 0x000000800300780c */ /* 0x000fda00007a4270 */
[----:B------:R1:W2:Y:S01]  /*78a0*/  @P5 LDG.E.LTC128B.U16 R150, desc[UR40][R130.64] ;  /* 0x0000002882965981 */ /* 0x0002a2000c1e1520 */
[----:B------:R-:W-:Y:S01]  /*78b0*/  IMAD.WIDE.U32 R144, R140, 0x78, R142 ;  /* 0x000000788c907825 */ /* 0x000fe200078e008e */
[----:B------:R-:W-:Y:S03]  /*78c0*/  BSSY B1, `(.L_x_42) ;  /* 0x0000016000017945 */ /* 0x000fe60003800000 */
[----:B------:R-:W-:Y:S02]  /*78d0*/  IMAD.IADD R147, R155, 0x1, R145 ;  /* 0x000000019b937824 */ /* 0x000fe400078e0291 */
[----:B------:R-:W-:Y:S02]  /*78e0*/  IMAD.MOV.U32 R146, RZ, RZ, R144 ;  /* 0x000000ffff927224 */ /* 0x000fe400078e0090 */
[----:B------:R-:W-:Y:S02]  /*78f0*/  IMAD R5, R5, 0xf0, RZ ;  /* 0x000000f005057824 */ /* 0x000fe400078e02ff */
[----:B0-----:R-:W-:-:S03]  /*7900*/  IMAD.WIDE.U32 R132, R9, R140, R146 ;  /* 0x0000008c09847225 */ /* 0x001fc600078e0092 */
[----:B------:R-:W-:-:S04]  /*7910*/  IADD3 R134, P4, R14, R132, RZ ;  /* 0x000000840e867210 */ /* 0x000fc80007f9e0ff */
[----:B------:R-:W-:-:S03]  /*7920*/  IADD3.X R135, R15, R149, R133, P4, !PT ;  /* 0x000000950f877210 */ /* 0x000fc600027fe485 */
[----:B------:R-:W-:-:S04]  /*7930*/  IMAD.WIDE.U32 R134, R23, R138, R134 ;  /* 0x0000008a17867225 */ /* 0x000fc800078e0086 */
[----:B-1----:R-:W-:Y:S01]  /*7940*/  IMAD.IADD R131, R139, 0x1, R135 ;  /* 0x000000018b837824 */ /* 0x002fe200078e0287 */
[----:B------:R-:W-:-:S04]  /*7950*/  LEA R130, P4, R134, R12, 0x1 ;  /* 0x0000000c86827211 */ /* 0x000fc800078808ff */
[----:B------:R-:W-:Y:S02]  /*7960*/  LEA.HI.X R131, R134, R13, R131, 0x1, P4 ;  /* 0x0000000d86837211 */ /* 0x000fe400020f0c83 */
[----:B------:R-:W-:Y:S01]  /*7970*/  ISETP.GT.AND P4, PT, R3, 0x80, P3 ;  /* 0x000000800300780c */ /* 0x000fe20001f84270 */
[----:B--2---:R-:W-:-:S05]  /*7980*/  HADD2.F32 R132, -RZ, R150.H0_H0 ;  /* 0x20000096ff847230 */ /* 0x004fca0000004100 */
[----:B------:R-:W-:-:S04]  /*7990*/  FMUL R133, R132, R137 ;  /* 0x0000008984857220 */ /* 0x000fc80000400000 */
[----:B------:R-:W-:Y:S01]  /*79a0*/  FFMA R120, R120, R136, R133 ;  /* 0x0000008878787223 */ /* 0x000fe20000000085 */
[----:B------:R-:W-:-:S04]  /*79b0*/  IMAD.WIDE.U32 R132, R4, 0xf0, R128 ;  /* 0x000000f004847825 */ /* 0x000fc800078e0080 */
[----:B------:R-:W-:Y:S01]  /*79c0*/  F2FP.F16.F32.PACK_AB R120, RZ, R120 ;  /* 0x00000078ff78723e */ /* 0x000fe200000000ff */
[----:B------:R-:W-:Y:S02]  /*79d0*/  IMAD.IADD R135, R133, 0x1, R5 ;  /* 0x0000000185877824 */ /* 0x000fe400078e0205 */
[----:B------:R-:W-:-:S05]  /*79e0*/  @P5 IMAD.MOV.U32 R134, RZ, RZ, R132 ;  /* 0x000000ffff865224 */ /* 0x000fca00078e0084 */
[----:B------:R0:W-:Y:S01]  /*79f0*/  @P5 STG.E.U16 desc[UR40][R134.64], R120 ;  /* 0x0000007886005986 */ /* 0x0001e2000c101528 */
[----:B------:R-:W-:Y:S05]  /*7a00*/  @!P4 BRA `(.L_x_43) ;  /* 0x000000000004c947 */ /* 0x000fea0003800000 */
[----:B------:R1:W5:Y:S02]  /*7a10*/  LDG.E.LTC128B.U16 R150, desc[UR40][R130.64+0x2] ;  /* 0x0000022882967981 */ /* 0x000364000c1e1520 */
.L_x_43:
[----:B------:R-:W-:Y:S05]  /*7a20*/  BSYNC B1 ;  /* 0x0000000000017941 */ /* 0x000fea0003800000 */
.L_x_42:
[----:B0----5:R-:W-:Y:S01]  /*7a30*/  HADD2.F32 R120, -RZ, R150.H0_H0 ;  /* 0x20000096ff787230 */ /* 0x021fe20000004100 */
[----:B------:R-:W-:Y:S01]  /*7a40*/  IADD3 R144, P5, R142, R144, RZ ;  /* 0x000000908e907210 */ /* 0x000fe20007fbe0ff */
[----:B------:R-:W-:Y:S01]  /*7a50*/  BSSY B1, `(.L_x_44) ;  /* 0x0000010000017945 */ /* 0x000fe20003800000 */
[----:B------:R-:W-:Y:S02]  /*7a60*/  ISETP.GT.AND P0, PT, R3, 0x88, P0 ;  /* 0x000000880300780c */ /* 0x000fe40000704270 */
[----:B------:R-:W-:Y:S01]  /*7a70*/  FMUL R120, R120, R137 ;  /* 0x0000008978787220 */ /* 0x000fe20000400000 */
[----:B------:R-:W-:-:S03]  /*7a80*/  IMAD.X R145, R147, 0x1, R143, P5 ;  /* 0x0000000193917824 */ /* 0x000fc600028e068f */
[----:B------:R-:W-:Y:S01]  /*7a90*/  FFMA R120, R121, R136, R120 ;  /* 0x0000008879787223 */ /* 0x000fe20000000078 */
[----:B------:R-:W-:-:S04]  /*7aa0*/  IMAD.WIDE.U32 R140, R9, R140, R144 ;  /* 0x0000008c098c7225 */ /* 0x000fc800078e0090 */
[----:B------:R-:W-:Y:S01]  /*7ab0*/  F2FP.F16.F32.PACK_AB R120, RZ, R120 ;  /* 0x00000078ff78723e */ /* 0x000fe200000000ff */
[----:B------:R-:W-:Y:S01]  /*7ac0*/  @P4 IMAD.MOV.U32 R144, RZ, RZ, R132 ;  /* 0x000000ffff904224 */ /* 0x000fe200078e0084 */
[----:B------:R-:W-:Y:S01]  /*7ad0*/  IADD3 R142, P5, R14, R140, RZ ;  /* 0x0000008c0e8e7210 */ /* 0x000fe20007fbe0ff */
[----:B------:R-:W-:Y:S01]  /*7ae0*/  @P4 IMAD.MOV.U32 R145, RZ, RZ, R135 ;  /* 0x000000ffff914224 */ /* 0x000fe200078e0087 */
[----:B------:R-:W-:-:S05]  /*7af0*/  PRMT R9, R120, 0x7610, R9 ;  /* 0x0000761078097816 */ /* 0x000fca0000000009 */
[----:B------:R0:W-:Y:S01]  /*7b00*/  @P4 STG.E.U16 desc[UR40][R144.64+0x2], R9 ;  /* 0x0000020990004986 */ /* 0x0001e2000c101528 */
[----:B------:R-:W-:-:S04]  /*7b10*/  LEA R120, P4, R152, R12, 0x1 ;  /* 0x0000000c98787211 */ /* 0x000fc800078808ff */
[----:B------:R-:W-:Y:S01]  /*7b20*/  LEA.HI.X R121, R152, R13, R154, 0x1, P4 ;  /* 0x0000000d98797211 */ /* 0x000fe200020f0c9a */
[----:B------:R-:W-:Y:S08]  /*7b30*/  @!P0 BRA `(.L_x_45) ;  /* 0x0000000000048947 */ /* 0x000ff00003800000 */
[----:B------:R2:W5:Y:S02]  /*7b40*/  LDG.E.LTC128B.U16 R150, desc[UR40][R120.64] ;  /* 0x0000002878967981 */ /* 0x000564000c1e1520 */
.L_x_45:
[----:B------:R-:W-:Y:S05]  /*7b50*/  BSYNC B1 ;  /* 0x0000000000017941 */ /* 0x000fea0003800000 */
.L_x_44:
[----:B-----5:R-:W-:Y:S01]  /*7b60*/  HADD2.F32 R14, -RZ, R150.H0_H0 ;  /* 0x20000096ff0e7230 */ /* 0x020fe20000004100 */
[----:B------:R-:W-:Y:S01]  /*7b70*/  IADD3.X R143, R15, R149, R141, P5, !PT ;  /* 0x000000950f8f7210 */ /* 0x000fe20002ffe48d */
[----:B------:R-:W-:Y:S01]  /*7b80*/  BSSY B1, `(.L_x_46) ;  /* 0x000000e000017945 */ /* 0x000fe20003800000 */
[----:B------:R-:W-:Y:S02]  /*7b90*/  ISETP.GT.AND P3, PT, R3, 0x88, P3 ;  /* 0x000000880300780c */ /* 0x000fe40001f64270 */
[----:B0-----:R-:W-:Y:S01]  /*7ba0*/  FMUL R9, R14, R137 ;  /* 0x000000890e097220 */ /* 0x001fe20000400000 */
[----:B------:R-:W-:Y:S01]  /*7bb0*/  IADD3 R14, P4, R151, R132, RZ ;  /* 0x00000084970e7210 */ /* 0x000fe20007f9e0ff */
[----:B--2---:R-:W-:-:S04]  /*7bc0*/  IMAD.WIDE.U32 R120, R23, R138, R142 ;  /* 0x0000008a17787225 */ /* 0x004fc800078e008e */
[----:B------:R-:W-:Y:S01]  /*7bd0*/  FFMA R9, R122, R136, R9 ;  /* 0x000000887a097223 */ /* 0x000fe20000000009 */
[----:B------:R-:W-:Y:S01]  /*7be0*/  IMAD.X R15, R135, 0x1, R153, P4 ;  /* 0x00000001870f7824 */ /* 0x000fe200020e0699 */
[----:B------:R-:W-:Y:S01]  /*7bf0*/  LEA R12, P5, R120, R12, 0x1 ;  /* 0x0000000c780c7211 */ /* 0x000fe200078a08ff */
[----:B------:R-:W-:Y:S02]  /*7c00*/  IMAD.IADD R139, R139, 0x1, R121 ;  /* 0x000000018b8b7824 */ /* 0x000fe400078e0279 */
[----:B------:R-:W-:-:S03]  /*7c10*/  F2FP.F16.F32.PACK_AB R9, RZ, R9 ;  /* 0x00000009ff09723e */ /* 0x000fc600000000ff */
[----:B------:R-:W-:Y:S02]  /*7c20*/  LEA.HI.X R13, R120, R13, R139, 0x1, P5 ;  /* 0x0000000d780d7211 */ /* 0x000fe400028f0c8b */
[----:B------:R0:W-:Y:S01]  /*7c30*/  @P0 STG.E.U16 desc[UR40][R14.64], R9 ;  /* 0x000000090e000986 */ /* 0x0001e2000c101528 */
[----:B------:R-:W-:Y:S05]  /*7c40*/  @!P3 BRA `(.L_x_47) ;  /* 0x000000000004b947 */ /* 0x000fea0003800000 */
[----:B------:R2:W5:Y:S02]  /*7c50*/  LDG.E.LTC128B.U16 R150, desc[UR40][R12.64+0x2] ;  /* 0x000002280c967981 */ /* 0x000564000c1e1520 */
.L_x_47:
[----:B------:R-:W-:Y:S05]  /*7c60*/  BSYNC B1 ;  /* 0x0000000000017941 */ /* 0x000fea0003800000 */
.L_x_46:
        /* <DEDUP_REMOVED lines=9> */
.L_x_49:
[----:B------:R-:W-:Y:S05]  /*7d00*/  BSYNC B1 ;  /* 0x0000000000017941 */ /* 0x000fea0003800000 */
.L_x_48:
[----:B0----5:R-:W-:Y:S01]  /*7d10*/  HADD2.F32 R120, -RZ, R150.H0_H0 ;  /* 0x20000096ff787230 */ /* 0x021fe20000004100 */
[----:B------:R-:W-:Y:S01]  /*7d20*/  ISETP.GT.AND P3, PT, R3, 0x80, P2 ;  /* 0x000000800300780c */ /* 0x000fe20001764270 */
[----:B------:R-:W-:Y:S01]  /*7d30*/  @P0 IMAD.MOV.U32 R121, RZ, RZ, R135 ;  /* 0x000000ffff790224 */ /* 0x000fe200078e0087 */
[----:B------:R-:W-:Y:S02]  /*7d40*/  BSSY B1, `(.L_x_50) ;  /* 0x0000008000017945 */ /* 0x000fe40003800000 */
[----:B------:R-:W-:Y:S01]  /*7d50*/  FMUL R9, R120, R137 ;  /* 0x0000008978097220 */ /* 0x000fe20000400000 */
[----:B------:R-:W-:-:S03]  /*7d60*/  @P0 IMAD.MOV.U32 R120, RZ, RZ, R132 ;  /* 0x000000ffff780224 */ /* 0x000fc600078e0084 */
[----:B------:R-:W-:-:S05]  /*7d70*/  FFMA R9, R124, R136, R9 ;  /* 0x000000887c097223 */ /* 0x000fca0000000009 */
[----:B------:R-:W-:-:S05]  /*7d80*/  F2FP.F16.F32.PACK_AB R9, RZ, R9 ;  /* 0x00000009ff09723e */ /* 0x000fca00000000ff */
[----:B------:R0:W-:Y:S01]  /*7d90*/  @P0 STG.E.U16 desc[UR40][R120.64+0x10], R9 ;  /* 0x0000100978000986 */ /* 0x0001e2000c101528 */
[----:B------:R-:W-:Y:S05]  /*7da0*/  @!P3 BRA `(.L_x_51) ;  /* 0x000000000004b947 */ /* 0x000fea0003800000 */
[----:B------:R0:W5:Y:S02]  /*7db0*/  LDG.E.LTC128B.U16 R150, desc[UR40][R130.64+0x12] ;  /* 0x0000122882967981 */ /* 0x000164000c1e1520 */
.L_x_51:
[----:B------:R-:W-:Y:S05]  /*7dc0*/  BSYNC B1 ;  /* 0x0000000000017941 */ /* 0x000fea0003800000 */
.L_x_50:
[----:B0----5:R-:W-:Y:S01]  /*7dd0*/  HADD2.F32 R120, -RZ, R150.H0_H0 ;  /* 0x20000096ff787230 */ /* 0x021fe20000004100 */
[----:B------:R-:W-:Y:S01]  /*7de0*/  ISETP.GT.AND P1, PT, R3, 0x88, P1 ;  /* 0x000000880300780c */ /* 0x000fe20000f24270 */
[----:B------:R-:W-:Y:S01]  /*7df0*/  @P3 IMAD.MOV.U32 R133, RZ, RZ, R135 ;  /* 0x000000ffff853224 */ /* 0x000fe200078e0087 */
[----:B------:R-:W-:Y:S02]  /*7e00*/  BSSY B1, `(.L_x_52) ;  /* 0x0000007000017945 */ /* 0x000fe40003800000 */
[----:B------:R-:W-:-:S04]  /*7e10*/  FMUL R120, R120, R137 ;  /* 0x0000008978787220 */ /* 0x000fc80000400000 */
[----:B------:R-:W-:-:S05]  /*7e20*/  FFMA R120, R125, R136, R120 ;  /* 0x000000887d787223 */ /* 0x000fca0000000078 */
[----:B------:R-:W-:-:S05]  /*7e30*/  F2FP.F16.F32.PACK_AB R120, RZ, R120 ;  /* 0x00000078ff78723e */ /* 0x000fca00000000ff */
[----:B------:R0:W-:Y:S01]  /*7e40*/  @P3 STG.E.U16 desc[UR40][R132.64+0x12], R120 ;  /* 0x0000127884003986 */ /* 0x0001e2000c101528 */
[----:B------:R-:W-:Y:S05]  /*7e50*/  @!P1 BRA `(.L_x_53) ;  /* 0x0000000000049947 */ /* 0x000fea0003800000 */
[----:B------:R0:W5:Y:S02]  /*7e60*/  LDG.E.LTC128B.U16 R150, desc[UR40][R12.64+0x10] ;  /* 0x000010280c967981 */ /* 0x000164000c1e1520 */
.L_x_53:
[----:B------:R-:W-:Y:S05]  /*7e70*/  BSYNC B1 ;  /* 0x0000000000017941 */ /* 0x000fea0003800000 */
.L_x_52:
        /* <DEDUP_REMOVED lines=9> */
.L_x_55:
[----:B------:R-:W-:Y:S05]  /*7f10*/  BSYNC B1 ;  /* 0x0000000000017941 */ /* 0x000fea0003800000 */
.L_x_54:
[----:B-----5:R-:W-:Y:S01]  /*7f20*/  HADD2.F32 R120, -RZ, R150.H0_H0 ;  /* 0x20000096ff787230 */ /* 0x020fe20000004100 */
[----:B------:R-:W-:Y:S01]  /*7f30*/  ISETP.GT.AND P3, PT, R8, 0x10, PT ;  /* 0x000000100800780c */ /* 0x000fe20003f64270 */
[----:B------:R-:W-:Y:S03]  /*7f40*/  BSSY B1, `(.L_x_56) ;  /* 0x0000008000017945 */ /* 0x000fe60003800000 */
[----:B------:R-:W-:Y:S01]  /*7f50*/  FMUL R120, R120, R137 ;  /* 0x0000008978787220 */ /* 0x000fe20000400000 */
[----:B------:R-:W-:-:S03]  /*7f60*/  ISETP.GT.AND P0, PT, R3, RZ, P3 ;  /* 0x000000ff0300720c */ /* 0x000fc60001f04270 */
[----:B------:R-:W-:-:S05]  /*7f70*/  FFMA R120, R127, R136, R120 ;  /* 0x000000887f787223 */ /* 0x000fca0000000078 */
[----:B------:R-:W-:-:S05]  /*7f80*/  F2FP.F16.F32.PACK_AB R120, RZ, R120 ;  /* 0x00000078ff78723e */ /* 0x000fca00000000ff */
[----:B------:R0:W-:Y:S01]  /*7f90*/  @P2 STG.E.U16 desc[UR40][R14.64+0x12], R120 ;  /* 0x000012780e002986 */ /* 0x0001e2000c101528 */
[----:B------:R-:W-:Y:S05]  /*7fa0*/  @!P0 BRA `(.L_x_57) ;  /* 0x0000000000048947 */ /* 0x000fea0003800000 */
[----:B------:R0:W5:Y:S02]  /*7fb0*/  LDG.E.LTC128B.U16 R150, desc[UR40][R10.64+0x20] ;  /* 0x000020280a967981 */ /* 0x000164000c1e1520 */
.L_x_57:
[----:B------:R-:W-:Y:S05]  /*7fc0*/  BSYNC B1 ;  /* 0x0000000000017941 */ /* 0x000fea0003800000 */
.L_x_56:
[----:B0----5:R-:W-:Y:S01]  /*7fd0*/  HADD2.F32 R14, -RZ, R150.H0_H0 ;  /* 0x20000096ff0e7230 */ /* 0x021fe20000004100 */
        /* <DEDUP_REMOVED lines=9> */
.L_x_59:
[----:B------:R-:W-:Y:S05]  /*8070*/  BSYNC B1 ;  /* 0x0000000000017941 */ /* 0x000fea0003800000 */
.L_x_58:
        /* <DEDUP_REMOVED lines=9> */
.L_x_61:
[----:B------:R-:W-:Y:S05]  /*8110*/  BSYNC B1 ;  /* 0x0000000000017941 */ /* 0x000fea0003800000 */
.L_x_60:
        /* <DEDUP_REMOVED lines=9> */
.L_x_63:
[----:B------:R-:W-:Y:S05]  /*81b0*/  BSYNC B1 ;  /* 0x0000000000017941 */ /* 0x000fea0003800000 */
.L_x_62:
        /* <DEDUP_REMOVED lines=10> */
.L_x_65:
[----:B------:R-:W-:Y:S05]  /*8260*/  BSYNC B1 ;  /* 0x0000000000017941 */ /* 0x000fea0003800000 */
.L_x_64:
        /* <DEDUP_REMOVED lines=10> */
.L_x_67:
[----:B------:R-:W-:Y:S05]  /*8310*/  BSYNC B1 ;  /* 0x0000000000017941 */ /* 0x000fea0003800000 */
.L_x_66:
        /* <DEDUP_REMOVED lines=9> */
.L_x_69:
[----:B------:R-:W-:Y:S05]  /*83b0*/  BSYNC B1 ;  /* 0x0000000000017941 */ /* 0x000fea0003800000 */
.L_x_68:
        /* <DEDUP_REMOVED lines=9> */
.L_x_71:
[----:B------:R-:W-:Y:S05]  /*8450*/  BSYNC B1 ;  /* 0x0000000000017941 */ /* 0x000fea0003800000 */
.L_x_70:
        /* <DEDUP_REMOVED lines=9> */
.L_x_73:
[----:B------:R-:W-:Y:S05]  /*84f0*/  BSYNC B1 ;  /* 0x0000000000017941 */ /* 0x000fea0003800000 */
.L_x_72:
[----:B0----5:R-:W-:Y:S01]  /*8500*/  HADD2.F32 R14, -RZ, R150.H0_H0 ;  /* 0x20000096ff0e7230 */ /* 0x021fe20000004100 */
[----:B------:R-:W-:Y:S01]  /*8510*/  ISETP.GT.AND P4, PT, R3, 0x80, P2 ;  /* 0x000000800300780c */ /* 0x000fe20001784270 */
[----:B------:R-:W-:Y:S03]  /*8520*/  BSSY B1, `(.L_x_74) ;  /* 0x000000a000017945 */ /* 0x000fe60003800000 */
[----:B------:R-:W-:Y:S01]  /*8530*/  FMUL R9, R14, R137 ;  /* 0x000000890e097220 */ /* 0x000fe20000400000 */
[----:B------:R-:W-:-:S04]  /*8540*/  IMAD.WIDE.U32 R14, R4, 0xf0, R128 ;  /* 0x000000f0040e7825 */ /* 0x000fc800078e0080 */
[----:B------:R-:W-:Y:S01]  /*8550*/  FFMA R9, R104, R136, R9 ;  /* 0x0000008868097223 */ /* 0x000fe20000000009 */
[----:B------:R-:W-:Y:S02]  /*8560*/  IMAD.IADD R5, R5, 0x1, R15 ;  /* 0x0000000105057824 */ /* 0x000fe400078e020f */
[----:B------:R-:W-:Y:S02]  /*8570*/  IMAD.MOV.U32 R4, RZ, RZ, R14 ;  /* 0x000000ffff047224 */ /* 0x000fe400078e000e */
[----:B------:R-:W-:-:S05]  /*8580*/  F2FP.F16.F32.PACK_AB R9, RZ, R9 ;  /* 0x00000009ff09723e */ /* 0x000fca00000000ff */
[----:B------:R0:W-:Y:S01]  /*8590*/  @P5 STG.E.U16 desc[UR40][R4.64+0x20], R9 ;  /* 0x0000200904005986 */ /* 0x0001e2000c101528 */
[----:B------:R-:W-:Y:S05]  /*85a0*/  @!P4 BRA `(.L_x_75) ;  /* 0x000000000004c947 */ /* 0x000fea0003800000 */
[----:B------:R0:W5:Y:S02]  /*85b0*/  LDG.E.LTC128B.U16 R150, desc[UR40][R130.64+0x22] ;  /* 0x0000222882967981 */ /* 0x000164000c1e1520 */
.L_x_75:
[----:B------:R-:W-:Y:S05]  /*85c0*/  BSYNC B1 ;  /* 0x0000000000017941 */ /* 0x000fea0003800000 */
.L_x_74:
        /* <DEDUP_REMOVED lines=9> */
.L_x_77:
[----:B------:R-:W-:Y:S05]  /*8660*/  BSYNC B1 ;  /* 0x0000000000017941 */ /* 0x000fea0003800000 */
.L_x_76:
[----:B0----5:R-:W-:Y:S01]  /*8670*/  HADD2.F32 R104, -RZ, R150.H0_H0 ;  /* 0x20000096ff687230 */ /* 0x021fe20000004100 */
[----:B------:R-:W-:Y:S01]  /*8680*/  IADD3 R14, P4, R151, R14, RZ ;  /* 0x0000000e970e7210 */ /* 0x000fe20007f9e0ff */
[----:B------:R-:W-:Y:S01]  /*8690*/  BSSY B1, `(.L_x_78) ;  /* 0x0000009000017945 */ /* 0x000fe20003800000 */
[----:B------:R-:W-:Y:S02]  /*86a0*/  ISETP.GT.AND P2, PT, R3, 0x88, P2 ;  /* 0x000000880300780c */ /* 0x000fe40001744270 */
[----:B------:R-:W-:Y:S01]  /*86b0*/  FMUL R9, R104, R137 ;  /* 0x0000008968097220 */ /* 0x000fe20000400000 */
[----:B------:R-:W-:-:S03]  /*86c0*/  IMAD.X R15, R153, 0x1, R5, P4 ;  /* 0x00000001990f7824 */ /* 0x000fc600020e0605 */
[----:B------:R-:W-:-:S05]  /*86d0*/  FFMA R9, R106, R136, R9 ;  /* 0x000000886a097223 */ /* 0x000fca0000000009 */
[----:B------:R-:W-:-:S05]  /*86e0*/  F2FP.F16.F32.PACK_AB R9, RZ, R9 ;  /* 0x00000009ff09723e */ /* 0x000fca00000000ff */
[----:B------:R0:W-:Y:S01]  /*86f0*/  @P3 STG.E.U16 desc[UR40][R14.64+0x20], R9 ;  /* 0x000020090e003986 */ /* 0x0001e2000c101528 */
[----:B------:R-:W-:Y:S05]  /*8700*/  @!P2 BRA `(.L_x_79) ;  /* 0x000000000004a947 */ /* 0x000fea0003800000 */
[----:B------:R0:W5:Y:S02]  /*8710*/  LDG.E.LTC128B.U16 R150, desc[UR40][R12.64+0x22] ;  /* 0x000022280c967981 */ /* 0x000164000c1e1520 */
.L_x_79:
[----:B------:R-:W-:Y:S05]  /*8720*/  BSYNC B1 ;  /* 0x0000000000017941 */ /* 0x000fea0003800000 */
.L_x_78:
        /* <DEDUP_REMOVED lines=9> */
.L_x_81:
[----:B------:R-:W-:Y:S05]  /*87c0*/  BSYNC B1 ;  /* 0x0000000000017941 */ /* 0x000fea0003800000 */
.L_x_80:
        /* <DEDUP_REMOVED lines=9> */
.L_x_83:
[----:B------:R-:W-:Y:S05]  /*8860*/  BSYNC B1 ;  /* 0x0000000000017941 */ /* 0x000fea0003800000 */
.L_x_82:
        /* <DEDUP_REMOVED lines=9> */
.L_x_85:
[----:B------:R-:W-:Y:S05]  /*8900*/  BSYNC B1 ;  /* 0x0000000000017941 */ /* 0x000fea0003800000 */
.L_x_84:
        /* <DEDUP_REMOVED lines=9> */
.L_x_87:
[----:B------:R-:W-:Y:S05]  /*89a0*/  BSYNC B1 ;  /* 0x0000000000017941 */ /* 0x000fea0003800000 */
.L_x_86:
        /* <DEDUP_REMOVED lines=10> */
.L_x_89:
[----:B------:R-:W-:Y:S05]  /*8a50*/  BSYNC B1 ;  /* 0x0000000000017941 */ /* 0x000fea0003800000 */
.L_x_88:
        /* <DEDUP_REMOVED lines=10> */
.L_x_91:
[----:B------:R-:W-:Y:S05]  /*8b00*/  BSYNC B1 ;  /* 0x0000000000017941 */ /* 0x000fea0003800000 */
.L_x_90:
        /* <DEDUP_REMOVED lines=9> */
.L_x_93:
[----:B------:R-:W-:Y:S05]  /*8ba0*/  BSYNC B1 ;  /* 0x0000000000017941 */ /* 0x000fea0003800000 */
.L_x_92:
        /* <DEDUP_REMOVED lines=9> */
.L_x_95:
[----:B------:R-:W-:Y:S05]  /*8c40*/  BSYNC B1 ;  /* 0x0000000000017941 */ /* 0x000fea0003800000 */
.L_x_94:
        /* <DEDUP_REMOVED lines=10> */
.L_x_97:
[----:B------:R-:W-:Y:S05]  /*8cf0*/  BSYNC B1 ;  /* 0x0000000000017941 */ /* 0x000fea0003800000 */
.L_x_96:
        /* <DEDUP_REMOVED lines=10> */
.L_x_99:
[----:B------:R-:W-:Y:S05]  /*8da0*/  BSYNC B1 ;  /* 0x0000000000017941 */ /* 0x000fea0003800000 */
.L_x_98:
        /* <DEDUP_REMOVED lines=9> */
.L_x_101:
[----:B------:R-:W-:Y:S05]  /*8e40*/  BSYNC B1 ;  /* 0x0000000000017941 */ /* 0x000fea0003800000 */
.L_x_100:
        /* <DEDUP_REMOVED lines=9> */
.L_x_103:
[----:B------:R-:W-:Y:S05]  /*8ee0*/  BSYNC B1 ;  /* 0x0000000000017941 */ /* 0x000fea0003800000 */
.L_x_102:
        /* <DEDUP_REMOVED lines=9> */
.L_x_105:
[----:B------:R-:W-:Y:S05]  /*8f80*/  BSYNC B1 ;  /* 0x0000000000017941 */ /* 0x000fea0003800000 */
.L_x_104:
        /* <DEDUP_REMOVED lines=9> */
.L_x_107:
[----:B------:R-:W-:Y:S05]  /*9020*/  BSYNC B1 ;  /* 0x0000000000017941 */ /* 0x000fea0003800000 */
.L_x_106:
        /* <DEDUP_REMOVED lines=9> */
.L_x_109:
[----:B------:R-:W-:Y:S05]  /*90c0*/  BSYNC B1 ;  /* 0x0000000000017941 */ /* 0x000fea0003800000 */
.L_x_108:
        /* <DEDUP_REMOVED lines=9> */
.L_x_111:
[----:B------:R-:W-:Y:S05]  /*9160*/  BSYNC B1 ;  /* 0x0000000000017941 */ /* 0x000fea0003800000 */
.L_x_110:
        /* <DEDUP_REMOVED lines=9> */
.L_x_113:
[----:B------:R-:W-:Y:S05]  /*9200*/  BSYNC B1 ;  /* 0x0000000000017941 */ /* 0x000fea0003800000 */
.L_x_112:
        /* <DEDUP_REMOVED lines=9> */
.L_x_115:
[----:B------:R-:W-:Y:S05]  /*92a0*/  BSYNC B1 ;  /* 0x0000000000017941 */ /* 0x000fea0003800000 */
.L_x_114:
        /* <DEDUP_REMOVED lines=9> */
.L_x_117:
[----:B------:R-:W-:Y:S05]  /*9340*/  BSYNC B1 ;  /* 0x0000000000017941 */ /* 0x000fea0003800000 */
.L_x_116:
        /* <DEDUP_REMOVED lines=9> */
.L_x_119:
[----:B------:R-:W-:Y:S05]  /*93e0*/  BSYNC B1 ;  /* 0x0000000000017941 */ /* 0x000fea0003800000 */
.L_x_118:
        /* <DEDUP_REMOVED lines=10> */
.L_x_121:
[----:B------:R-:W-:Y:S05]  /*9490*/  BSYNC B1 ;  /* 0x0000000000017941 */ /* 0x000fea0003800000 */
.L_x_120:
        /* <DEDUP_REMOVED lines=10> */
.L_x_123:
[----:B------:R-:W-:Y:S05]  /*9540*/  BSYNC B1 ;  /* 0x0000000000017941 */ /* 0x000fea0003800000 */
.L_x_122:
        /* <DEDUP_REMOVED lines=9> */
.L_x_125:
[----:B------:R-:W-:Y:S05]  /*95e0*/  BSYNC B1 ;  /* 0x0000000000017941 */ /* 0x000fea0003800000 */
.L_x_124:
        /* <DEDUP_REMOVED lines=9> */
.L_x_127:
[----:B------:R-:W-:Y:S05]  /*9680*/  BSYNC B1 ;  /* 0x0000000000017941 */ /* 0x000fea0003800000 */
.L_x_126:
        /* <DEDUP_REMOVED lines=10> */
.L_x_129:
[----:B------:R-:W-:Y:S05]  /*9730*/  BSYNC B1 ;  /* 0x0000000000017941 */ /* 0x000fea0003800000 */
.L_x_128:
        /* <DEDUP_REMOVED lines=10> */
.L_x_131:
[----:B------:R-:W-:Y:S05]  /*97e0*/  BSYNC B1 ;  /* 0x0000000000017941 */ /* 0x000fea0003800000 */
.L_x_130:
        /* <DEDUP_REMOVED lines=9> */
.L_x_133:
[----:B------:R-:W-:Y:S05]  /*9880*/  BSYNC B1 ;  /* 0x0000000000017941 */ /* 0x000fea0003800000 */
.L_x_132:
        /* <DEDUP_REMOVED lines=9> */
.L_x_135:
[----:B------:R-:W-:Y:S05]  /*9920*/  BSYNC B1 ;  /* 0x0000000000017941 */ /* 0x000fea0003800000 */
.L_x_134:
        /* <DEDUP_REMOVED lines=9> */
.L_x_137:
[----:B------:R-:W-:Y:S05]  /*99c0*/  BSYNC B1 ;  /* 0x0000000000017941 */ /* 0x000fea0003800000 */
.L_x_136:
        /* <DEDUP_REMOVED lines=9> */
.L_x_139:
[----:B------:R-:W-:Y:S05]  /*9a60*/  BSYNC B1 ;  /* 0x0000000000017941 */ /* 0x000fea0003800000 */
.L_x_138:
        /* <DEDUP_REMOVED lines=9> */
.L_x_141:
[----:B------:R-:W-:Y:S05]  /*9b00*/  BSYNC B1 ;  /* 0x0000000000017941 */ /* 0x000fea0003800000 */
.L_x_140:
        /* <DEDUP_REMOVED lines=9> */
.L_x_143:
[----:B------:R-:W-:Y:S05]  /*9ba0*/  BSYNC B1 ;  /* 0x0000000000017941 */ /* 0x000fea0003800000 */
.L_x_142:
        /* <DEDUP_REMOVED lines=9> */
.L_x_145:
[----:B------:R-:W-:Y:S05]  /*9c40*/  BSYNC B1 ;  /* 0x0000000000017941 */ /* 0x000fea0003800000 */
.L_x_144:
        /* <DEDUP_REMOVED lines=9> */
.L_x_147:
[----:B------:R-:W-:Y:S05]  /*9ce0*/  BSYNC B1 ;  /* 0x0000000000017941 */ /* 0x000fea0003800000 */
.L_x_146:
        /* <DEDUP_REMOVED lines=9> */
.L_x_149:
[----:B------:R-:W-:Y:S05]  /*9d80*/  BSYNC B1 ;  /* 0x0000000000017941 */ /* 0x000fea0003800000 */
.L_x_148:
        /* <DEDUP_REMOVED lines=9> */
.L_x_151:
[----:B------:R-:W-:Y:S05]  /*9e20*/  BSYNC B1 ;  /* 0x0000000000017941 */ /* 0x000fea0003800000 */
.L_x_150:
        /* <DEDUP_REMOVED lines=10> */
.L_x_153:
[----:B------:R-:W-:Y:S05]  /*9ed0*/  BSYNC B1 ;  /* 0x0000000000017941 */ /* 0x000fea0003800000 */
.L_x_152:
        /* <DEDUP_REMOVED lines=10> */
.L_x_155:
[----:B------:R-:W-:Y:S05]  /*9f80*/  BSYNC B1 ;  /* 0x0000000000017941 */ /* 0x000fea0003800000 */
.L_x_154:
        /* <DEDUP_REMOVED lines=9> */
.L_x_157:
[----:B------:R-:W-:Y:S05]  /*a020*/  BSYNC B1 ;  /* 0x0000000000017941 */ /* 0x000fea0003800000 */
.L_x_156:
        /* <DEDUP_REMOVED lines=9> */
.L_x_159:
[----:B------:R-:W-:Y:S05]  /*a0c0*/  BSYNC B1 ;  /* 0x0000000000017941 */ /* 0x000fea0003800000 */
.L_x_158:
        /* <DEDUP_REMOVED lines=10> */
.L_x_161:
[----:B------:R-:W-:Y:S05]  /*a170*/  BSYNC B1 ;  /* 0x0000000000017941 */ /* 0x000fea0003800000 */
.L_x_160:
        /* <DEDUP_REMOVED lines=10> */
.L_x_163:
[----:B------:R-:W-:Y:S05]  /*a220*/  BSYNC B1 ;  /* 0x0000000000017941 */ /* 0x000fea0003800000 */
.L_x_162:
        /* <DEDUP_REMOVED lines=9> */
.L_x_165:
[----:B------:R-:W-:Y:S05]  /*a2c0*/  BSYNC B1 ;  /* 0x0000000000017941 */ /* 0x000fea0003800000 */
.L_x_164:
        /* <DEDUP_REMOVED lines=9> */
.L_x_167:
[----:B------:R-:W-:Y:S05]  /*a360*/  BSYNC B1 ;  /* 0x0000000000017941 */ /* 0x000fea0003800000 */
.L_x_166:
        /* <DEDUP_REMOVED lines=9> */
.L_x_169:
[----:B------:R-:W-:Y:S05]  /*a400*/  BSYNC B1 ;  /* 0x0000000000017941 */ /* 0x000fea0003800000 */
.L_x_168:
        /* <DEDUP_REMOVED lines=9> */
.L_x_171:
[----:B------:R-:W-:Y:S05]  /*a4a0*/  BSYNC B1 ;  /* 0x0000000000017941 */ /* 0x000fea0003800000 */
.L_x_170:
        /* <DEDUP_REMOVED lines=9> */
.L_x_173:
[----:B------:R-:W-:Y:S05]  /*a540*/  BSYNC B1 ;  /* 0x0000000000017941 */ /* 0x000fea0003800000 */
.L_x_172:
        /* <DEDUP_REMOVED lines=9> */
.L_x_175:
[----:B------:R-:W-:Y:S05]  /*a5e0*/  BSYNC B1 ;  /* 0x0000000000017941 */ /* 0x000fea0003800000 */
.L_x_174:
        /* <DEDUP_REMOVED lines=9> */
.L_x_177:
[----:B------:R-:W-:Y:S05]  /*a680*/  BSYNC B1 ;  /* 0x0000000000017941 */ /* 0x000fea0003800000 */
.L_x_176:
        /* <DEDUP_REMOVED lines=9> */
.L_x_179:
[----:B------:R-:W-:Y:S05]  /*a720*/  BSYNC B1 ;  /* 0x0000000000017941 */ /* 0x000fea0003800000 */
.L_x_178:
        /* <DEDUP_REMOVED lines=9> */
.L_x_181:
[----:B------:R-:W-:Y:S05]  /*a7c0*/  BSYNC B1 ;  /* 0x0000000000017941 */ /* 0x000fea0003800000 */
.L_x_180:
        /* <DEDUP_REMOVED lines=9> */
.L_x_183:
[----:B------:R-:W-:Y:S05]  /*a860*/  BSYNC B1 ;  /* 0x0000000000017941 */ /* 0x000fea0003800000 */
.L_x_182:
        /* <DEDUP_REMOVED lines=10> */
.L_x_185:
[----:B------:R-:W-:Y:S05]  /*a910*/  BSYNC B1 ;  /* 0x0000000000017941 */ /* 0x000fea0003800000 */
.L_x_184:
        /* <DEDUP_REMOVED lines=10> */
.L_x_187:
[----:B------:R-:W-:Y:S05]  /*a9c0*/  BSYNC B1 ;  /* 0x0000000000017941 */ /* 0x000fea0003800000 */
.L_x_186:
        /* <DEDUP_REMOVED lines=9> */
.L_x_189:
[----:B------:R-:W-:Y:S05]  /*aa60*/  BSYNC B1 ;  /* 0x0000000000017941 */ /* 0x000fea0003800000 */
.L_x_188:
        /* <DEDUP_REMOVED lines=9> */
.L_x_191:
[----:B------:R-:W-:Y:S05]  /*ab00*/  BSYNC B1 ;  /* 0x0000000000017941 */ /* 0x000fea0003800000 */
.L_x_190:
        /* <DEDUP_REMOVED lines=10> */
.L_x_193:
[----:B------:R-:W-:Y:S05]  /*abb0*/  BSYNC B1 ;  /* 0x0000000000017941 */ /* 0x000fea0003800000 */
.L_x_192:
        /* <DEDUP_REMOVED lines=10> */
.L_x_195:
[----:B------:R-:W-:Y:S05]  /*ac60*/  BSYNC B1 ;  /* 0x0000000000017941 */ /* 0x000fea0003800000 */
.L_x_194:
        /* <DEDUP_REMOVED lines=9> */
.L_x_197:
[----:B------:R-:W-:Y:S05]  /*ad00*/  BSYNC B1 ;  /* 0x0000000000017941 */ /* 0x000fea0003800000 */
.L_x_196:
        /* <DEDUP_REMOVED lines=9> */
.L_x_199:
[----:B------:R-:W-:Y:S05]  /*ada0*/  BSYNC B1 ;  /* 0x0000000000017941 */ /* 0x000fea0003800000 */
.L_x_198:
        /* <DEDUP_REMOVED lines=9> */
.L_x_201:
[----:B------:R-:W-:Y:S05]  /*ae40*/  BSYNC B1 ;  /* 0x0000000000017941 */ /* 0x000fea0003800000 */
.L_x_200:
        /* <DEDUP_REMOVED lines=9> */
.L_x_203:
[----:B------:R-:W-:Y:S05]  /*aee0*/  BSYNC B1 ;  /* 0x0000000000017941 */ /* 0x000fea0003800000 */
.L_x_202:
        /* <DEDUP_REMOVED lines=9> */
.L_x_205:
[----:B------:R-:W-:Y:S05]  /*af80*/  BSYNC B1 ;  /* 0x0000000000017941 */ /* 0x000fea0003800000 */
.L_x_204:
        /* <DEDUP_REMOVED lines=9> */
.L_x_207:
[----:B------:R-:W-:Y:S05]  /*b020*/  BSYNC B1 ;  /* 0x0000000000017941 */ /* 0x000fea0003800000 */
.L_x_206:
        /* <DEDUP_REMOVED lines=9> */
.L_x_209:
[----:B------:R-:W-:Y:S05]  /*b0c0*/  BSYNC B1 ;  /* 0x0000000000017941 */ /* 0x000fea0003800000 */
.L_x_208:
        /* <DEDUP_REMOVED lines=9> */
.L_x_211:
[----:B------:R-:W-:Y:S05]  /*b160*/  BSYNC B1 ;  /* 0x0000000000017941 */ /* 0x000fea0003800000 */
.L_x_210:
        /* <DEDUP_REMOVED lines=9> */
.L_x_213:
[----:B------:R-:W-:Y:S05]  /*b200*/  BSYNC B1 ;  /* 0x0000000000017941 */ /* 0x000fea0003800000 */
.L_x_212:
        /* <DEDUP_REMOVED lines=9> */
.L_x_215:
[----:B------:R-:W-:Y:S05]  /*b2a0*/  BSYNC B1 ;  /* 0x0000000000017941 */ /* 0x000fea0003800000 */
.L_x_214:
        /* <DEDUP_REMOVED lines=10> */
.L_x_217:
[----:B------:R-:W-:Y:S05]  /*b350*/  BSYNC B1 ;  /* 0x0000000000017941 */ /* 0x000fea0003800000 */
.L_x_216:
        /* <DEDUP_REMOVED lines=10> */
.L_x_219:
[----:B------:R-:W-:Y:S05]  /*b400*/  BSYNC B1 ;  /* 0x0000000000017941 */ /* 0x000fea0003800000 */
.L_x_218:
        /* <DEDUP_REMOVED lines=9> */
.L_x_221:
[----:B------:R-:W-:Y:S05]  /*b4a0*/  BSYNC B1 ;  /* 0x0000000000017941 */ /* 0x000fea0003800000 */
.L_x_220:
        /* <DEDUP_REMOVED lines=9> */
.L_x_223:
[----:B------:R-:W-:Y:S05]  /*b540*/  BSYNC B1 ;  /* 0x0000000000017941 */ /* 0x000fea0003800000 */
.L_x_222:
        /* <DEDUP_REMOVED lines=10> */
.L_x_225:
[----:B------:R-:W-:Y:S05]  /*b5f0*/  BSYNC B1 ;  /* 0x0000000000017941 */ /* 0x000fea0003800000 */
.L_x_224:
        /* <DEDUP_REMOVED lines=10> */
.L_x_227:
[----:B------:R-:W-:Y:S05]  /*b6a0*/  BSYNC B1 ;  /* 0x0000000000017941 */ /* 0x000fea0003800000 */
.L_x_226:
        /* <DEDUP_REMOVED lines=9> */
.L_x_229:
[----:B------:R-:W-:Y:S05]  /*b740*/  BSYNC B1 ;  /* 0x0000000000017941 */ /* 0x000fea0003800000 */
.L_x_228:
        /* <DEDUP_REMOVED lines=9> */
.L_x_231:
[----:B------:R-:W-:Y:S05]  /*b7e0*/  BSYNC B1 ;  /* 0x0000000000017941 */ /* 0x000fea0003800000 */
.L_x_230:
        /* <DEDUP_REMOVED lines=9> */
.L_x_233:
[----:B------:R-:W-:Y:S05]  /*b880*/  BSYNC B1 ;  /* 0x0000000000017941 */ /* 0x000fea0003800000 */
.L_x_232:
        /* <DEDUP_REMOVED lines=9> */
.L_x_235:
[----:B------:R-:W-:Y:S05]  /*b920*/  BSYNC B1 ;  /* 0x0000000000017941 */ /* 0x000fea0003800000 */
.L_x_234:
        /* <DEDUP_REMOVED lines=9> */
.L_x_237:
[----:B------:R-:W-:Y:S05]  /*b9c0*/  BSYNC B1 ;  /* 0x0000000000017941 */ /* 0x000fea0003800000 */
.L_x_236:
        /* <DEDUP_REMOVED lines=9> */
.L_x_239:
[----:B------:R-:W-:Y:S05]  /*ba60*/  BSYNC B1 ;  /* 0x0000000000017941 */ /* 0x000fea0003800000 */
.L_x_238:
        /* <DEDUP_REMOVED lines=9> */
.L_x_241:
[----:B------:R-:W-:Y:S05]  /*bb00*/  BSYNC B1 ;  /* 0x0000000000017941 */ /* 0x000fea0003800000 */
.L_x_240:
        /* <DEDUP_REMOVED lines=9> */
.L_x_243:
[----:B------:R-:W-:Y:S05]  /*bba0*/  BSYNC B1 ;  /* 0x0000000000017941 */ /* 0x000fea0003800000 */
.L_x_242:
        /* <DEDUP_REMOVED lines=9> */
.L_x_245:
[----:B------:R-:W-:Y:S05]  /*bc40*/  BSYNC B1 ;  /* 0x0000000000017941 */ /* 0x000fea0003800000 */
.L_x_244:
        /* <DEDUP_REMOVED lines=9> */
.L_x_247:
[----:B------:R-:W-:Y:S05]  /*bce0*/  BSYNC B1 ;  /* 0x0000000000017941 */ /* 0x000fea0003800000 */
.L_x_246:
[----:B------:R-:W-:Y:S05]  /*bcf0*/  @!P0 BRA `(.L_x_248) ;  /* 0x0000001c00e08947 */ /* 0x000fea0003800000 */
[----:B-----5:R-:W-:-:S05]  /*bd00*/  HADD2.F32 R150, -RZ, R150.H0_H0 ;  /* 0x20000096ff967230 */ /* 0x020fca0000004100 */
[----:B------:R-:W-:-:S04]  /*bd10*/  FMUL R150, R150, R137 ;  /* 0x0000008996967220 */ /* 0x000fc80000400000 */
[----:B------:R-:W-:-:S05]  /*bd20*/  FFMA R150, R31, R136, R150 ;  /* 0x000000881f967223 */ /* 0x000fca0000000096 */
[----:B------:R-:W-:-:S05]  /*bd30*/  F2FP.F16.F32.PACK_AB R150, RZ, R150 ;  /* 0x00000096ff96723e */ /* 0x000fca00000000ff */
[----:B------:R0:W-:Y:S01]  /*bd40*/  STG.E.U16 desc[UR40][R14.64+0xd2], R150 ;  /* 0x0000d2960e007986 */ /* 0x0001e2000c101528 */
[----:B------:R-:W-:Y:S05]  /*bd50*/  BRA `(.L_x_248) ;  /* 0x0000001c00c87947 */ /* 0x000fea0003800000 */
.L_x_29:
[----:B------:R-:W-:Y:S01]  /*bd60*/  ULDC.64 UR4, c[0x0][0x5c0] ;  /* 0x0001700000047ab9 */ /* 0x000fe20000000a00 */
[-C--:B------:R-:W-:Y:S01]  /*bd70*/  FMUL R128, R128, R136.reuse ;  /* 0x0000008880807220 */ /* 0x080fe20000400000 */
[----:B------:R-:W-:Y:S01]  /*bd80*/  LEA R6, P2, R142, UR4, 0x1 ;  /* 0x000000048e067c11 */ /* 0x000fe2000f8408ff */
[----:B------:R-:W-:Y:S01]  /*bd90*/  IMAD.SHL.U32 R23, R4, 0x10, RZ ;  /* 0x0000001004177824 */ /* 0x000fe200078e00ff */
[----:B------:R-:W-:Y:S01]  /*bda0*/  ISETP.GT.AND P3, PT, R8, 0x1, PT ;  /* 0x000000010800780c */ /* 0x000fe20003f64270 */
[----:B------:R-:W-:Y:S01]  /*bdb0*/  FMUL R129, R129, R136 ;  /* 0x0000008881817220 */ /* 0x000fe20000400000 */
[----:B------:R-:W-:Y:S01]  /*bdc0*/  F2FP.F16.F32.PACK_AB R128, RZ, R128 ;  /* 0x00000080ff80723e */ /* 0x000fe200000000ff */
[-C--:B------:R-:W-:Y:S01]  /*bdd0*/  FMUL R131, R131, R136.reuse ;  /* 0x0000008883837220 */ /* 0x080fe20000400000 */
[----:B------:R-:W-:Y:S01]  /*bde0*/  LEA.HI.X R7, R142, UR5, R151, 0x1, P2 ;  /* 0x000000058e077c11 */ /* 0x000fe200090f0c97 */
[-C--:B------:R-:W-:Y:S01]  /*bdf0*/  FMUL R130, R130, R136.reuse ;  /* 0x0000008882827220 */ /* 0x080fe20000400000 */
[----:B------:R-:W-:Y:S01]  /*be00*/  ISETP.GT.AND P2, PT, R3, RZ, P3 ;  /* 0x000000ff0300720c */ /* 0x000fe20001f44270 */
[-C--:B------:R-:W-:Y:S01]  /*be10*/  FMUL R133, R133, R136.reuse ;  /* 0x0000008885857220 */ /* 0x080fe20000400000 */
[----:B------:R-:W-:Y:S01]  /*be20*/  SHF.L.U64.HI R9, R4, 0x4, R5 ;  /* 0x0000000404097819 */ /* 0x000fe20000010205 */
[----:B------:R-:W-:Y:S01]  /*be30*/  @P1 STG.E.U16 desc[UR40][R6.64], R128 ;  /* 0x0000008006001986 */ /* 0x000fe2000c101528 */
[----:B------:R-:W-:Y:S01]  /*be40*/  ISETP.GT.AND P1, PT, R3, 0x8, P3 ;  /* 0x000000080300780c */ /* 0x000fe20001f24270 */
[----:B------:R-:W-:Y:S01]  /*be50*/  FMUL R132, R132, R136 ;  /* 0x0000008884847220 */ /* 0x000fe20000400000 */
[----:B------:R-:W-:Y:S01]  /*be60*/  IADD3 R10, P4, R23, R6, RZ ;  /* 0x00000006170a7210 */ /* 0x000fe20007f9e0ff */
[-C--:B------:R-:W-:Y:S01]  /*be70*/  FMUL R135, R135, R136.reuse ;  /* 0x0000008887877220 */ /* 0x080fe20000400000 */
[----:B------:R-:W-:Y:S01]  /*be80*/  F2FP.F16.F32.PACK_AB R129, RZ, R129 ;  /* 0x00000081ff81723e */ /* 0x000fe200000000ff */
[----:B------:R-:W-:Y:S01]  /*be90*/  FMUL R134, R134, R136 ;  /* 0x0000008886867220 */ /* 0x000fe20000400000 */
[----:B------:R-:W-:Y:S01]  /*bea0*/  F2FP.F16.F32.PACK_AB R131, RZ, R131 ;  /* 0x00000083ff83723e */ /* 0x000fe200000000ff */
[----:B------:R-:W-:Y:S01]  /*beb0*/  IMAD.X R11, R9, 0x1, R7, P4 ;  /* 0x00000001090b7824 */ /* 0x000fe200020e0607 */
[----:B------:R-:W-:Y:S01]  /*bec0*/  ISETP.GT.AND P5, PT, R3, 0x8, P0 ;  /* 0x000000080300780c */ /* 0x000fe200007a4270 */
[----:B------:R-:W-:Y:S01]  /*bed0*/  @P2 STG.E.U16 desc[UR40][R6.64+0x2], R129 ;  /* 0x0000028106002986 */ /* 0x000fe2000c101528 */
[----:B------:R-:W-:Y:S01]  /*bee0*/  F2FP.F16.F32.PACK_AB R130, RZ, R130 ;  /* 0x00000082ff82723e */ /* 0x000fe200000000ff */
[----:B------:R-:W-:Y:S01]  /*bef0*/  FMUL R120, R120, R136 ;  /* 0x0000008878787220 */ /* 0x000fe20000400000 */
[C---:B------:R-:W-:Y:S01]  /*bf00*/  ISETP.GT.AND P2, PT, R8.reuse, 0x8, PT ;  /* 0x000000080800780c */ /* 0x040fe20003f44270 */
[----:B------:R-:W-:Y:S01]  /*bf10*/  @P1 STG.E.U16 desc[UR40][R10.64+0x2], R131 ;  /* 0x000002830a001986 */ /* 0x000fe2000c101528 */
[----:B------:R-:W-:Y:S01]  /*bf20*/  ISETP.GT.AND P1, PT, R8, 0x9, PT ;  /* 0x000000090800780c */ /* 0x000fe20003f24270 */
[----:B------:R-:W-:Y:S01]  /*bf30*/  IMAD R5, R5, 0xf0, RZ ;  /* 0x000000f005057824 */ /* 0x000fe200078e02ff */
[----:B------:R-:W-:Y:S01]  /*bf40*/  F2FP.F16.F32.PACK_AB R133, RZ, R133 ;  /* 0x00000085ff85723e */ /* 0x000fe200000000ff */
[----:B------:R-:W-:Y:S01]  /*bf50*/  IMAD.WIDE.U32 R12, R4, 0xf0, R10 ;  /* 0x000000f0040c7825 */ /* 0x000fe200078e000a */
[----:B------:R-:W-:-:S03]  /*bf60*/  ISETP.GT.AND P4, PT, R3, RZ, P1 ;  /* 0x000000ff0300720c */ /* 0x000fc60000f84270 */
[----:B------:R-:W-:Y:S01]  /*bf70*/  FMUL R121, R121, R136 ;  /* 0x0000008879797220 */ /* 0x000fe20000400000 */
[----:B------:R-:W-:Y:S01]  /*bf80*/  F2FP.F16.F32.PACK_AB R132, RZ, R132 ;  /* 0x00000084ff84723e */ /* 0x000fe200000000ff */
[----:B------:R-:W-:Y:S01]  /*bf90*/  @P5 STG.E.U16 desc[UR40][R10.64], R130 ;  /* 0x000000820a005986 */ /* 0x000fe2000c101528 */
[----:B------:R-:W-:Y:S01]  /*bfa0*/  ISETP.GT.AND P5, PT, R3, RZ, P2 ;  /* 0x000000ff0300720c */ /* 0x000fe200017a4270 */
[----:B------:R-:W-:Y:S01]  /*bfb0*/  IMAD.IADD R13, R5, 0x1, R13 ;  /* 0x00000001050d7824 */ /* 0x000fe200078e020d */
[----:B------:R-:W-:Y:S01]  /*bfc0*/  F2FP.F16.F32.PACK_AB R135, RZ, R135 ;  /* 0x00000087ff87723e */ /* 0x000fe200000000ff */
[----:B------:R-:W-:Y:S01]  /*bfd0*/  FMUL R122, R122, R136 ;  /* 0x000000887a7a7220 */ /* 0x000fe20000400000 */
[----:B------:R-:W-:Y:S01]  /*bfe0*/  F2FP.F16.F32.PACK_AB R134, RZ, R134 ;  /* 0x00000086ff86723e */ /* 0x000fe200000000ff */
[----:B------:R-:W-:Y:S01]  /*bff0*/  FMUL R123, R123, R136 ;  /* 0x000000887b7b7220 */ /* 0x000fe20000400000 */
[----:B------:R-:W-:Y:S01]  /*c000*/  F2FP.F16.F32.PACK_AB R120, RZ, R120 ;  /* 0x00000078ff78723e */ /* 0x000fe200000000ff */
[-C--:B------:R-:W-:Y:S01]  /*c010*/  FMUL R124, R124, R136.reuse ;  /* 0x000000887c7c7220 */ /* 0x080fe20000400000 */
[----:B------:R-:W-:Y:S01]  /*c020*/  F2FP.F16.F32.PACK_AB R121, RZ, R121 ;  /* 0x00000079ff79723e */ /* 0x000fe200000000ff */
[----:B------:R-:W-:Y:S01]  /*c030*/  @P4 STG.E.U16 desc[UR40][R6.64+0x12], R133 ;  /* 0x0000128506004986 */ /* 0x000fe2000c101528 */
[----:B------:R-:W-:Y:S01]  /*c040*/  ISETP.GT.AND P4, PT, R3, 0x8, P1 ;  /* 0x000000080300780c */ /* 0x000fe20000f84270 */
[----:B------:R-:W-:Y:S01]  /*c050*/  FMUL R125, R125, R136 ;  /* 0x000000887d7d7220 */ /* 0x000fe20000400000 */
[----:B------:R-:W-:Y:S01]  /*c060*/  F2FP.F16.F32.PACK_AB R122, RZ, R122 ;  /* 0x0000007aff7a723e */ /* 0x000fe200000000ff */
[----:B------:R-:W-:Y:S01]  /*c070*/  @P5 STG.E.U16 desc[UR40][R6.64+0x10], R132 ;  /* 0x0000108406005986 */ /* 0x000fe2000c101528 */
[----:B------:R-:W-:Y:S01]  /*c080*/  ISETP.GT.AND P5, PT, R3, 0x8, P2 ;  /* 0x000000080300780c */ /* 0x000fe200017a4270 */
[-C--:B------:R-:W-:Y:S01]  /*c090*/  FMUL R126, R126, R136.reuse ;  /* 0x000000887e7e7220 */ /* 0x080fe20000400000 */
[----:B------:R-:W-:Y:S01]  /*c0a0*/  F2FP.F16.F32.PACK_AB R123, RZ, R123 ;  /* 0x0000007bff7b723e */ /* 0x000fe200000000ff */
[----:B------:R-:W-:Y:S01]  /*c0b0*/  FMUL R127, R127, R136 ;  /* 0x000000887f7f7220 */ /* 0x000fe20000400000 */
[----:B------:R-:W-:Y:S01]  /*c0c0*/  F2FP.F16.F32.PACK_AB R124, RZ, R124 ;  /* 0x0000007cff7c723e */ /* 0x000fe200000000ff */
[-C--:B------:R-:W-:Y:S01]  /*c0d0*/  FMUL R113, R113, R136.reuse ;  /* 0x0000008871717220 */ /* 0x080fe20000400000 */
[----:B------:R-:W-:Y:S01]  /*c0e0*/  F2FP.F16.F32.PACK_AB R125, RZ, R125 ;  /* 0x0000007dff7d723e */ /* 0x000fe200000000ff */
[----:B------:R-:W-:Y:S01]  /*c0f0*/  FMUL R112, R112, R136 ;  /* 0x0000008870707220 */ /* 0x000fe20000400000 */
[----:B------:R-:W-:Y:S01]  /*c100*/  F2FP.F16.F32.PACK_AB R126, RZ, R126 ;  /* 0x0000007eff7e723e */ /* 0x000fe200000000ff */
[----:B------:R-:W-:Y:S01]  /*c110*/  @P4 STG.E.U16 desc[UR40][R10.64+0x12], R135 ;  /* 0x000012870a004986 */ /* 0x000fe2000c101528 */
[C---:B------:R-:W-:Y:S01]  /*c120*/  ISETP.GT.AND P4, PT, R3.reuse, 0x80, P0 ;  /* 0x000000800300780c */ /* 0x040fe20000784270 */
[-C--:B------:R-:W-:Y:S01]  /*c130*/  FMUL R114, R114, R136.reuse ;  /* 0x0000008872727220 */ /* 0x080fe20000400000 */
[C---:B------:R-:W-:Y:S01]  /*c140*/  ISETP.GT.AND P0, PT, R3.reuse, 0x88, P0 ;  /* 0x000000880300780c */ /* 0x040fe20000704270 */
[----:B------:R-:W-:Y:S01]  /*c150*/  @P5 STG.E.U16 desc[UR40][R10.64+0x10], R134 ;  /* 0x000010860a005986 */ /* 0x000fe2000c101528 */
[----:B------:R-:W-:Y:S01]  /*c160*/  ISETP.GT.AND P5, PT, R3, 0x80, P3 ;  /* 0x000000800300780c */ /* 0x000fe20001fa4270 */
[-C--:B------:R-:W-:Y:S01]  /*c170*/  FMUL R115, R115, R136.reuse ;  /* 0x0000008873737220 */ /* 0x080fe20000400000 */
[----:B------:R-:W-:Y:S01]  /*c180*/  ISETP.GT.AND P3, PT, R3, 0x88, P3 ;  /* 0x000000880300780c */ /* 0x000fe20001f64270 */
[-C--:B------:R-:W-:Y:S01]  /*c190*/  FMUL R116, R116, R136.reuse ;  /* 0x0000008874747220 */ /* 0x080fe20000400000 */
[----:B------:R-:W-:Y:S01]  /*c1a0*/  F2FP.F16.F32.PACK_AB R127, RZ, R127 ;  /* 0x0000007fff7f723e */ /* 0x000fe200000000ff */
[-C--:B------:R-:W-:Y:S01]  /*c1b0*/  FMUL R117, R117, R136.reuse ;  /* 0x0000008875757220 */ /* 0x080fe20000400000 */
[----:B------:R-:W-:Y:S01]  /*c1c0*/  F2FP.F16.F32.PACK_AB R113, RZ, R113 ;  /* 0x00000071ff71723e */ /* 0x000fe200000000ff */
[----:B------:R-:W-:Y:S01]  /*c1d0*/  FMUL R118, R118, R136 ;  /* 0x0000008876767220 */ /* 0x000fe20000400000 */
[----:B------:R-:W-:Y:S01]  /*c1e0*/  F2FP.F16.F32.PACK_AB R112, RZ, R112 ;  /* 0x00000070ff70723e */ /* 0x000fe200000000ff */
[----:B------:R0:W-:Y:S01]  /*c1f0*/  @P4 STG.E.U16 desc[UR40][R12.64], R120 ;  /* 0x000000780c004986 */ /* 0x0001e2000c101528 */
[----:B------:R-:W-:Y:S01]  /*c200*/  IADD3 R14, P4, R23, R12, RZ ;  /* 0x0000000c170e7210 */ /* 0x000fe20007f9e0ff */
[----:B------:R-:W-:Y:S01]  /*c210*/  FMUL R119, R119, R136 ;  /* 0x0000008877777220 */ /* 0x000fe20000400000 */
[----:B------:R-:W-:Y:S01]  /*c220*/  F2FP.F16.F32.PACK_AB R114, RZ, R114 ;  /* 0x00000072ff72723e */ /* 0x000fe200000000ff */
[----:B------:R1:W-:Y:S01]  /*c230*/  @P5 STG.E.U16 desc[UR40][R12.64+0x2], R121 ;  /* 0x000002790c005986 */ /* 0x0003e2000c101528 */
[----:B------:R-:W-:Y:S01]  /*c240*/  ISETP.GT.AND P5, PT, R3, 0x80, P2 ;  /* 0x000000800300780c */ /* 0x000fe200017a4270 */
[--C-:B------:R-:W-:Y:S01]  /*c250*/  IMAD.X R15, R9, 0x1, R13.reuse, P4 ;  /* 0x00000001090f7824 */ /* 0x100fe200020e060d */
[C---:B------:R-:W-:Y:S01]  /*c260*/  ISETP.GT.AND P4, PT, R3.reuse, 0x80, P1 ;  /* 0x000000800300780c */ /* 0x040fe20000f84270 */
[-C--:B------:R-:W-:Y:S01]  /*c270*/  FMUL R104, R104, R136.reuse ;  /* 0x0000008868687220 */ /* 0x080fe20000400000 */
[----:B------:R-:W-:Y:S01]  /*c280*/  ISETP.GT.AND P1, PT, R3, 0x88, P1 ;  /* 0x000000880300780c */ /* 0x000fe20000f24270 */
[-C--:B------:R-:W-:Y:S01]  /*c290*/  FMUL R105, R105, R136.reuse ;  /* 0x0000008869697220 */ /* 0x080fe20000400000 */
[----:B------:R-:W-:Y:S01]  /*c2a0*/  @P0 STG.E.U16 desc[UR40][R14.64], R122 ;  /* 0x0000007a0e000986 */ /* 0x000fe2000c101528 */
[----:B------:R-:W-:Y:S01]  /*c2b0*/  ISETP.GT.AND P0, PT, R8, 0x11, PT ;  /* 0x000000110800780c */ /* 0x000fe20003f04270 */
[-C--:B------:R-:W-:Y:S01]  /*c2c0*/  FMUL R106, R106, R136.reuse ;  /* 0x000000886a6a7220 */ /* 0x080fe20000400000 */
[----:B------:R-:W-:Y:S01]  /*c2d0*/  F2FP.F16.F32.PACK_AB R115, RZ, R115 ;  /* 0x00000073ff73723e */ /* 0x000fe200000000ff */
[----:B------:R-:W-:Y:S01]  /*c2e0*/  FMUL R107, R107, R136 ;  /* 0x000000886b6b7220 */ /* 0x000fe20000400000 */
[----:B------:R-:W-:Y:S01]  /*c2f0*/  F2FP.F16.F32.PACK_AB R116, RZ, R116 ;  /* 0x00000074ff74723e */ /* 0x000fe200000000ff */
[----:B------:R-:W-:Y:S01]  /*c300*/  FMUL R108, R108, R136 ;  /* 0x000000886c6c7220 */ /* 0x000fe20000400000 */
[--C-:B------:R-:W-:Y:S01]  /*c310*/  @P5 IMAD.MOV.U32 R20, RZ, RZ, R12.reuse ;  /* 0x000000ffff145224 */ /* 0x100fe200078e000c */
[----:B------:R-:W-:Y:S01]  /*c320*/  F2FP.F16.F32.PACK_AB R117, RZ, R117 ;  /* 0x00000075ff75723e */ /* 0x000fe200000000ff */
[--C-:B------:R-:W-:Y:S01]  /*c330*/  @P5 IMAD.MOV.U32 R21, RZ, RZ, R13.reuse ;  /* 0x000000ffff155224 */ /* 0x100fe200078e000d */
[----:B------:R-:W-:Y:S01]  /*c340*/  F2FP.F16.F32.PACK_AB R118, RZ, R118 ;  /* 0x00000076ff76723e */ /* 0x000fe200000000ff */
[----:B0-----:R-:W-:Y:S01]  /*c350*/  @P4 IMAD.MOV.U32 R120, RZ, RZ, R12 ;  /* 0x000000ffff784224 */ /* 0x001fe200078e000c */
[----:B------:R-:W-:Y:S01]  /*c360*/  F2FP.F16.F32.PACK_AB R119, RZ, R119 ;  /* 0x00000077ff77723e */ /* 0x000fe200000000ff */
[----:B-1----:R-:W-:Y:S01]  /*c370*/  @P4 IMAD.MOV.U32 R121, RZ, RZ, R13 ;  /* 0x000000ffff794224 */ /* 0x002fe200078e000d */
[----:B------:R-:W-:Y:S01]  /*c380*/  F2FP.F16.F32.PACK_AB R104, RZ, R104 ;  /* 0x00000068ff68723e */ /* 0x000fe200000000ff */
[--C-:B------:R-:W-:Y:S01]  /*c390*/  @P3 IMAD.MOV.U32 R12, RZ, RZ, R14.reuse ;  /* 0x000000ffff0c3224 */ /* 0x100fe200078e000e */
[----:B------:R-:W-:Y:S01]  /*c3a0*/  F2FP.F16.F32.PACK_AB R105, RZ, R105 ;  /* 0x00000069ff69723e */ /* 0x000fe200000000ff */
[--C-:B------:R-:W-:Y:S01]  /*c3b0*/  @P3 IMAD.MOV.U32 R13, RZ, RZ, R15.reuse ;  /* 0x000000ffff0d3224 */ /* 0x100fe200078e000f */
[----:B------:R-:W-:Y:S01]  /*c3c0*/  F2FP.F16.F32.PACK_AB R106, RZ, R106 ;  /* 0x0000006aff6a723e */ /* 0x000fe200000000ff */
[-C--:B------:R-:W-:Y:S01]  /*c3d0*/  FMUL R109, R109, R136.reuse ;  /* 0x000000886d6d7220 */ /* 0x080fe20000400000 */
[-C--:B------:R-:W-:Y:S01]  /*c3e0*/  FMUL R111, R111, R136.reuse ;  /* 0x000000886f6f7220 */ /* 0x080fe20000400000 */
[----:B------:R-:W-:Y:S01]  /*c3f0*/  F2FP.F16.F32.PACK_AB R107, RZ, R107 ;  /* 0x0000006bff6b723e */ /* 0x000fe200000000ff */
[----:B------:R0:W-:Y:S01]  /*c400*/  @P3 STG.E.U16 desc[UR40][R12.64+0x2], R123 ;  /* 0x0000027b0c003986 */ /* 0x0001e2000c101528 */
[C---:B------:R-:W-:Y:S01]  /*c410*/  ISETP.GT.AND P3, PT, R3.reuse, 0x88, P2 ;  /* 0x000000880300780c */ /* 0x040fe20001764270 */
[-C--:B------:R-:W-:Y:S01]  /*c420*/  FMUL R110, R110, R136.reuse ;  /* 0x000000886e6e7220 */ /* 0x080fe20000400000 */
[----:B------:R-:W-:Y:S01]  /*c430*/  ISETP.GT.AND P2, PT, R8, 0x10, PT ;  /* 0x000000100800780c */ /* 0x000fe20003f44270 */
[----:B------:R-:W-:Y:S01]  /*c440*/  @P5 STG.E.U16 desc[UR40][R20.64+0x10], R124 ;  /* 0x0000107c14005986 */ /* 0x000fe2000c101528 */
[C---:B------:R-:W-:Y:S01]  /*c450*/  ISETP.GT.AND P5, PT, R3.reuse, RZ, P0 ;  /* 0x000000ff0300720c */ /* 0x040fe200007a4270 */
[----:B------:R-:W-:Y:S01]  /*c460*/  FMUL R96, R96, R136 ;  /* 0x0000008860607220 */ /* 0x000fe20000400000 */
[----:B------:R-:W-:Y:S01]  /*c470*/  F2FP.F16.F32.PACK_AB R108, RZ, R108 ;  /* 0x0000006cff6c723e */ /* 0x000fe200000000ff */
[----:B------:R-:W-:Y:S01]  /*c480*/  @P4 STG.E.U16 desc[UR40][R120.64+0x12], R125 ;  /* 0x0000127d78004986 */ /* 0x000fe2000c101528 */
[----:B------:R-:W-:Y:S01]  /*c490*/  ISETP.GT.AND P4, PT, R3, RZ, P2 ;  /* 0x000000ff0300720c */ /* 0x000fe20001784270 */
[-C--:B------:R-:W-:Y:S01]  /*c4a0*/  FMUL R97, R97, R136.reuse ;  /* 0x0000008861617220 */ /* 0x080fe20000400000 */
[----:B------:R-:W-:Y:S01]  /*c4b0*/  F2FP.F16.F32.PACK_AB R109, RZ, R109 ;  /* 0x0000006dff6d723e */ /* 0x000fe200000000ff */
[----:B------:R-:W-:Y:S01]  /*c4c0*/  FMUL R99, R99, R136 ;  /* 0x0000008863637220 */ /* 0x000fe20000400000 */
[----:B------:R-:W-:Y:S01]  /*c4d0*/  F2FP.F16.F32.PACK_AB R111, RZ, R111 ;  /* 0x0000006fff6f723e */ /* 0x000fe200000000ff */
[----:B0-----:R-:W-:Y:S01]  /*c4e0*/  @P3 IMAD.MOV.U32 R12, RZ, RZ, R14 ;  /* 0x000000ffff0c3224 */ /* 0x001fe200078e000e */
[----:B------:R-:W-:Y:S01]  /*c4f0*/  F2FP.F16.F32.PACK_AB R110, RZ, R110 ;  /* 0x0000006eff6e723e */ /* 0x000fe200000000ff */
[----:B------:R-:W-:-:S02]  /*c500*/  @P3 IMAD.MOV.U32 R13, RZ, RZ, R15 ;  /* 0x000000ffff0d3224 */ /* 0x000fc400078e000f */
[----:B------:R-:W-:Y:S01]  /*c510*/  FMUL R98, R98, R136 ;  /* 0x0000008862627220 */ /* 0x000fe20000400000 */
[----:B------:R-:W-:Y:S01]  /*c520*/  F2FP.F16.F32.PACK_AB R96, RZ, R96 ;  /* 0x00000060ff60723e */ /* 0x000fe200000000ff */
[-C--:B------:R-:W-:Y:S01]  /*c530*/  FMUL R100, R100, R136.reuse ;  /* 0x0000008864647220 */ /* 0x080fe20000400000 */
[----:B------:R-:W-:Y:S01]  /*c540*/  F2FP.F16.F32.PACK_AB R97, RZ, R97 ;  /* 0x00000061ff61723e */ /* 0x000fe200000000ff */
[----:B------:R0:W-:Y:S01]  /*c550*/  @P3 STG.E.U16 desc[UR40][R12.64+0x10], R126 ;  /* 0x0000107e0c003986 */ /* 0x0001e2000c101528 */
[----:B------:R-:W-:Y:S01]  /*c560*/  ISETP.GT.AND P3, PT, R3, 0x8, P2 ;  /* 0x000000080300780c */ /* 0x000fe20001764270 */
[-C--:B------:R-:W-:Y:S01]  /*c570*/  FMUL R101, R101, R136.reuse ;  /* 0x0000008865657220 */ /* 0x080fe20000400000 */
[----:B------:R-:W-:Y:S01]  /*c580*/  F2FP.F16.F32.PACK_AB R99, RZ, R99 ;  /* 0x00000063ff63723e */ /* 0x000fe200000000ff */
[----:B------:R1:W-:Y:S01]  /*c590*/  @P1 STG.E.U16 desc[UR40][R14.64+0x12], R127 ;  /* 0x0000127f0e001986 */ /* 0x0003e2000c101528 */
[----:B------:R-:W-:Y:S01]  /*c5a0*/  ISETP.GT.AND P1, PT, R8, 0x18, PT ;  /* 0x000000180800780c */ /* 0x000fe20003f24270 */
[----:B------:R-:W-:Y:S01]  /*c5b0*/  FMUL R102, R102, R136 ;  /* 0x0000008866667220 */ /* 0x000fe20000400000 */
[----:B------:R-:W-:Y:S01]  /*c5c0*/  F2FP.F16.F32.PACK_AB R98, RZ, R98 ;  /* 0x00000062ff62723e */ /* 0x000fe200000000ff */
[----:B------:R1:W-:Y:S01]  /*c5d0*/  @P5 STG.E.U16 desc[UR40][R6.64+0x22], R113 ;  /* 0x0000227106005986 */ /* 0x0003e2000c101528 */
[----:B------:R-:W-:Y:S01]  /*c5e0*/  ISETP.GT.AND P5, PT, R3, 0x8, P0 ;  /* 0x000000080300780c */ /* 0x000fe200007a4270 */
[----:B------:R-:W-:Y:S01]  /*c5f0*/  FMUL R103, R103, R136 ;  /* 0x0000008867677220 */ /* 0x000fe20000400000 */
[----:B------:R-:W-:Y:S01]  /*c600*/  F2FP.F16.F32.PACK_AB R100, RZ, R100 ;  /* 0x00000064ff64723e */ /* 0x000fe200000000ff */
[----:B------:R1:W-:Y:S01]  /*c610*/  @P4 STG.E.U16 desc[UR40][R6.64+0x20], R112 ;  /* 0x0000207006004986 */ /* 0x0003e2000c101528 */
[----:B------:R-:W-:Y:S01]  /*c620*/  ISETP.GT.AND P4, PT, R3, RZ, P1 ;  /* 0x000000ff0300720c */ /* 0x000fe20000f84270 */
[----:B0-----:R-:W-:Y:S01]  /*c630*/  IMAD.WIDE.U32 R12, R4, 0xf0, R10 ;  /* 0x000000f0040c7825 */ /* 0x001fe200078e000a */
[----:B------:R-:W-:Y:S01]  /*c640*/  F2FP.F16.F32.PACK_AB R101, RZ, R101 ;  /* 0x00000065ff65723e */ /* 0x000fe200000000ff */
[----:B------:R1:W-:Y:S01]  /*c650*/  @P3 STG.E.U16 desc[UR40][R10.64+0x20], R114 ;  /* 0x000020720a003986 */ /* 0x0003e2000c101528 */
[----:B------:R-:W-:Y:S01]  /*c660*/  ISETP.GT.AND P3, PT, R8, 0x19, PT ;  /* 0x000000190800780c */ /* 0x000fe20003f64270 */
[----:B------:R-:W-:Y:S01]  /*c670*/  IMAD.IADD R13, R5, 0x1, R13 ;  /* 0x00000001050d7824 */ /* 0x000fe200078e020d */
[----:B------:R-:W-:Y:S01]  /*c680*/  F2FP.F16.F32.PACK_AB R102, RZ, R102 ;  /* 0x00000066ff66723e */ /* 0x000fe200000000ff */
[-C--:B------:R-:W-:Y:S01]  /*c690*/  FMUL R88, R88, R136.reuse ;  /* 0x0000008858587220 */ /* 0x080fe20000400000 */
[----:B------:R-:W-:Y:S01]  /*c6a0*/  F2FP.F16.F32.PACK_AB R103, RZ, R103 ;  /* 0x00000067ff67723e */ /* 0x000fe200000000ff */
[----:B------:R1:W-:Y:S01]  /*c6b0*/  @P5 STG.E.U16 desc[UR40][R10.64+0x22], R115 ;  /* 0x000022730a005986 */ /* 0x0003e2000c101528 */
[----:B------:R-:W-:Y:S01]  /*c6c0*/  ISETP.GT.AND P5, PT, R3, RZ, P3 ;  /* 0x000000ff0300720c */ /* 0x000fe20001fa4270 */
[-C--:B------:R-:W-:Y:S01]  /*c6d0*/  FMUL R89, R89, R136.reuse ;  /* 0x0000008859597220 */ /* 0x080fe20000400000 */
[-C--:B------:R-:W-:Y:S01]  /*c6e0*/  FMUL R90, R90, R136.reuse ;  /* 0x000000885a5a7220 */ /* 0x080fe20000400000 */
[----:B------:R1:W-:Y:S01]  /*c6f0*/  @P4 STG.E.U16 desc[UR40][R6.64+0x30], R116 ;  /* 0x0000307406004986 */ /* 0x0003e2000c101528 */
[----:B------:R-:W-:Y:S01]  /*c700*/  ISETP.GT.AND P4, PT, R3, 0x8, P1 ;  /* 0x000000080300780c */ /* 0x000fe20000f84270 */
[----:B------:R-:W-:Y:S01]  /*c710*/  FMUL R91, R91, R136 ;  /* 0x000000885b5b7220 */ /* 0x000fe20000400000 */
[----:B------:R-:W-:Y:S01]  /*c720*/  F2FP.F16.F32.PACK_AB R88, RZ, R88 ;  /* 0x00000058ff58723e */ /* 0x000fe200000000ff */
[-C--:B------:R-:W-:Y:S01]  /*c730*/  FMUL R93, R93, R136.reuse ;  /* 0x000000885d5d7220 */ /* 0x080fe20000400000 */
[----:B------:R-:W-:Y:S01]  /*c740*/  F2FP.F16.F32.PACK_AB R89, RZ, R89 ;  /* 0x00000059ff59723e */ /* 0x000fe200000000ff */
        /* <DEDUP_REMOVED lines=9> */
[C---:B------:R-:W-:Y:S01]  /*c7e0*/  ISETP.GT.AND P4, PT, R3.reuse, 0x80, P2 ;  /* 0x000000800300780c */ /* 0x040fe20001784270 */
[-C--:B------:R-:W-:Y:S01]  /*c7f0*/  FMUL R80, R80, R136.reuse ;  /* 0x0000008850507220 */ /* 0x080fe20000400000 */
[----:B------:R-:W-:Y:S01]  /*c800*/  ISETP.GT.AND P2, PT, R3, 0x88, P2 ;  /* 0x000000880300780c */ /* 0x000fe20001744270 */
[----:B------:R-:W-:Y:S01]  /*c810*/  FMUL R81, R81, R136 ;  /* 0x0000008851517220 */ /* 0x000fe20000400000 */
[----:B------:R-:W-:Y:S01]  /*c820*/  F2FP.F16.F32.PACK_AB R92, RZ, R92 ;  /* 0x0000005cff5c723e */ /* 0x000fe200000000ff */
[----:B------:R-:W-:Y:S01]  /*c830*/  FMUL R83, R83, R136 ;  /* 0x0000008853537220 */ /* 0x000fe20000400000 */
        /* <DEDUP_REMOVED lines=9> */
[----:B------:R-:W-:Y:S01]  /*c8d0*/  IMAD.X R5, R9, 0x1, R13, P5 ;  /* 0x0000000109057824 */ /* 0x000fe200028e060d */
[----:B------:R-:W-:Y:S01]  /*c8e0*/  ISETP.GT.AND P0, PT, R3, 0x88, P0 ;  /* 0x000000880300780c */ /* 0x000fe20000704270 */
[-C--:B------:R-:W-:Y:S01]  /*c8f0*/  FMUL R85, R85, R136.reuse ;  /* 0x0000008855557220 */ /* 0x080fe20000400000 */
[----:B------:R-:W-:Y:S01]  /*c900*/  F2FP.F16.F32.PACK_AB R81, RZ, R81 ;  /* 0x00000051ff51723e */ /* 0x000fe200000000ff */
[-C--:B------:R-:W-:Y:S01]  /*c910*/  FMUL R86, R86, R136.reuse ;  /* 0x0000008856567220 */ /* 0x080fe20000400000 */
[----:B------:R-:W-:Y:S01]  /*c920*/  F2FP.F16.F32.PACK_AB R83, RZ, R83 ;  /* 0x00000053ff53723e */ /* 0x000fe200000000ff */
[----:B------:R-:W-:Y:S01]  /*c930*/  FMUL R87, R87, R136 ;  /* 0x0000008857577220 */ /* 0x000fe20000400000 */
[----:B------:R-:W-:Y:S01]  /*c940*/  F2FP.F16.F32.PACK_AB R82, RZ, R82 ;  /* 0x00000052ff52723e */ /* 0x000fe200000000ff */
[----:B------:R-:W-:Y:S01]  /*c950*/  FMUL R72, R72, R136 ;  /* 0x0000008848487220 */ /* 0x000fe20000400000 */
[----:B------:R-:W-:Y:S01]  /*c960*/  F2FP.F16.F32.PACK_AB R84, RZ, R84 ;  /* 0x00000054ff54723e */ /* 0x000fe200000000ff */
[-C--:B------:R-:W-:Y:S01]  /*c970*/  FMUL R73, R73, R136.reuse ;  /* 0x0000008849497220 */ /* 0x080fe20000400000 */
[----:B------:R-:W-:Y:S01]  /*c980*/  F2FP.F16.F32.PACK_AB R85, RZ, R85 ;  /* 0x00000055ff55723e */ /* 0x000fe200000000ff */
[----:B------:R1:W-:Y:S01]  /*c990*/  @P4 STG.E.U16 desc[UR40][R12.64+0x22], R105 ;  /* 0x000022690c004986 */ /* 0x0003e2000c101528 */
[C---:B------:R-:W-:Y:S01]  /*c9a0*/  ISETP.GT.AND P4, PT, R3.reuse, 0x80, P1 ;  /* 0x000000800300780c */ /* 0x040fe20000f84270 */
[-C--:B------:R-:W-:Y:S01]  /*c9b0*/  FMUL R74, R74, R136.reuse ;  /* 0x000000884a4a7220 */ /* 0x080fe20000400000 */
[C---:B------:R-:W-:Y:S01]  /*c9c0*/  ISETP.GT.AND P1, PT, R3.reuse, 0x88, P1 ;  /* 0x000000880300780c */ /* 0x040fe20000f24270 */
[----:B------:R1:W-:Y:S01]  /*c9d0*/  @P2 STG.E.U16 desc[UR40][R4.64+0x20], R106 ;  /* 0x0000206a04002986 */ /* 0x0003e2000c101528 */
[----:B------:R-:W-:Y:S01]  /*c9e0*/  ISETP.GT.AND P2, PT, R3, 0x80, P3 ;  /* 0x000000800300780c */ /* 0x000fe20001f44270 */
[----:B------:R-:W-:Y:S01]  /*c9f0*/  FMUL R75, R75, R136 ;  /* 0x000000884b4b7220 */ /* 0x000fe20000400000 */
[----:B------:R-:W-:Y:S01]  /*ca00*/  ISETP.GT.AND P3, PT, R3, 0x88, P3 ;  /* 0x000000880300780c */ /* 0x000fe20001f64270 */
[----:B------:R1:W-:Y:S01]  /*ca10*/  @P0 STG.E.U16 desc[UR40][R4.64+0x22], R107 ;  /* 0x0000226b04000986 */ /* 0x0003e2000c101528 */
[----:B------:R-:W-:Y:S01]  /*ca20*/  F2FP.F16.F32.PACK_AB R86, RZ, R86 ;  /* 0x00000056ff56723e */ /* 0x000fe200000000ff */
[-C--:B------:R-:W-:Y:S01]  /*ca30*/  FMUL R77, R77, R136.reuse ;  /* 0x000000884d4d7220 */ /* 0x080fe20000400000 */
[----:B------:R-:W-:Y:S01]  /*ca40*/  F2FP.F16.F32.PACK_AB R87, RZ, R87 ;  /* 0x00000057ff57723e */ /* 0x000fe200000000ff */
[----:B------:R-:W-:Y:S01]  /*ca50*/  FMUL R76, R76, R136 ;  /* 0x000000884c4c7220 */ /* 0x000fe20000400000 */
[----:B------:R-:W-:Y:S01]  /*ca60*/  F2FP.F16.F32.PACK_AB R72, RZ, R72 ;  /* 0x00000048ff48723e */ /* 0x000fe200000000ff */
[----:B------:R1:W-:Y:S01]  /*ca70*/  @P4 STG.E.U16 desc[UR40][R12.64+0x30], R108 ;  /* 0x0000306c0c004986 */ /* 0x0003e2000c101528 */
[----:B------:R-:W-:Y:S01]  /*ca80*/  F2FP.F16.F32.PACK_AB R73, RZ, R73 ;  /* 0x00000049ff49723e */ /* 0x000fe200000000ff */
[----:B------:R-:W-:Y:S01]  /*ca90*/  FMUL R78, R78, R136 ;  /* 0x000000884e4e7220 */ /* 0x000fe20000400000 */
[----:B------:R-:W-:Y:S01]  /*caa0*/  F2FP.F16.F32.PACK_AB R74, RZ, R74 ;  /* 0x0000004aff4a723e */ /* 0x000fe200000000ff */
[----:B------:R1:W-:Y:S01]  /*cab0*/  @P2 STG.E.U16 desc[UR40][R12.64+0x32], R109 ;  /* 0x0000326d0c002986 */ /* 0x0003e2000c101528 */
[C---:B------:R-:W-:Y:S01]  /*cac0*/  ISETP.GT.AND P2, PT, R8.reuse, 0x21, PT ;  /* 0x000000210800780c */ /* 0x040fe20003f44270 */
[-C--:B------:R-:W-:Y:S01]  /*cad0*/  FMUL R79, R79, R136.reuse ;  /* 0x000000884f4f7220 */ /* 0x080fe20000400000 */
[----:B------:R-:W-:Y:S01]  /*cae0*/  F2FP.F16.F32.PACK_AB R75, RZ, R75 ;  /* 0x0000004bff4b723e */ /* 0x000fe200000000ff */
[----:B------:R1:W-:Y:S01]  /*caf0*/  @P3 STG.E.U16 desc[UR40][R4.64+0x32], R111 ;  /* 0x0000326f04003986 */ /* 0x0003e2000c101528 */
[----:B------:R-:W-:Y:S01]  /*cb00*/  ISETP.GT.AND P3, PT, R8, 0x20, PT ;  /* 0x000000200800780c */ /* 0x000fe20003f64270 */
[-C--:B------:R-:W-:Y:S01]  /*cb10*/  FMUL R64, R64, R136.reuse ;  /* 0x0000008840407220 */ /* 0x080fe20000400000 */
[C---:B------:R-:W-:Y:S01]  /*cb20*/  ISETP.GT.AND P4, PT, R3.reuse, RZ, P2 ;  /* 0x000000ff0300720c */ /* 0x040fe20001784270 */
[----:B------:R1:W-:Y:S01]  /*cb30*/  @P1 STG.E.U16 desc[UR40][R4.64+0x30], R110 ;  /* 0x0000306e04001986 */ /* 0x0003e2000c101528 */
[----:B------:R-:W-:Y:S01]  /*cb40*/  ISETP.GT.AND P0, PT, R3, RZ, P3 ;  /* 0x000000ff0300720c */ /* 0x000fe20001f04270 */
[-C--:B------:R-:W-:Y:S01]  /*cb50*/  FMUL R65, R65, R136.reuse ;  /* 0x0000008841417220 */ /* 0x080fe20000400000 */
[----:B------:R-:W-:Y:S01]  /*cb60*/  ISETP.GT.AND P1, PT, R3, 0x8, P2 ;  /* 0x000000080300780c */ /* 0x000fe20001724270 */
[-C--:B------:R-:W-:Y:S01]  /*cb70*/  FMUL R67, R67, R136.reuse ;  /* 0x0000008843437220 */ /* 0x080fe20000400000 */
[----:B------:R-:W-:Y:S01]  /*cb80*/  ISETP.GT.AND P5, PT, R3, 0x8, P3 ;  /* 0x000000080300780c */ /* 0x000fe20001fa4270 */
[-C--:B------:R-:W-:Y:S01]  /*cb90*/  FMUL R66, R66, R136.reuse ;  /* 0x0000008842427220 */ /* 0x080fe20000400000 */
[----:B------:R-:W-:Y:S01]  /*cba0*/  F2FP.F16.F32.PACK_AB R77, RZ, R77 ;  /* 0x0000004dff4d723e */ /* 0x000fe200000000ff */
[----:B------:R-:W-:Y:S01]  /*cbb0*/  FMUL R68, R68, R136 ;  /* 0x0000008844447220 */ /* 0x000fe20000400000 */
        /* <DEDUP_REMOVED lines=14> */
[----:B------:R-:W-:Y:S01]  /*cca0*/  F2FP.F16.F32.PACK_AB R67, RZ, R67 ;  /* 0x00000043ff43723e */ /* 0x000fe200000000ff */
[----:B------:R1:W-:Y:S01]  /*ccb0*/  @P5 STG.E.U16 desc[UR40][R10.64+0x40], R98 ;  /* 0x000040620a005986 */ /* 0x0003e2000c101528 */
[----:B------:R-:W-:Y:S01]  /*ccc0*/  ISETP.GT.AND P5, PT, R3, RZ, P0 ;  /* 0x000000ff0300720c */ /* 0x000fe200007a4270 */
[-C--:B------:R-:W-:Y:S01]  /*ccd0*/  FMUL R57, R57, R136.reuse ;  /* 0x0000008839397220 */ /* 0x080fe20000400000 */
[----:B------:R-:W-:Y:S01]  /*cce0*/  ISETP.GT.AND P4, PT, R3, RZ, P1 ;  /* 0x000000ff0300720c */ /* 0x000fe20000f84270 */
[----:B------:R-:W-:Y:S01]  /*ccf0*/  FMUL R58, R58, R136 ;  /* 0x000000883a3a7220 */ /* 0x000fe20000400000 */
[----:B------:R-:W-:Y:S01]  /*cd00*/  F2FP.F16.F32.PACK_AB R66, RZ, R66 ;  /* 0x00000042ff42723e */ /* 0x000fe200000000ff */
        /* <DEDUP_REMOVED lines=10> */
[----:B------:R-:W-:Y:S01]  /*cdb0*/  FMUL R63, R63, R136 ;  /* 0x000000883f3f7220 */ /* 0x000fe20000400000 */
[----:B------:R-:W-:Y:S01]  /*cdc0*/  F2FP.F16.F32.PACK_AB R56, RZ, R56 ;  /* 0x00000038ff38723e */ /* 0x000fe200000000ff */
[----:B------:R1:W-:Y:S01]  /*cdd0*/  @P4 STG.E.U16 desc[UR40][R6.64+0x52], R101 ;  /* 0x0000526506004986 */ /* 0x0003e2000c101528 */
[----:B------:R-:W-:Y:S01]  /*cde0*/  ISETP.GT.AND P4, PT, R3, 0x8, P1 ;  /* 0x000000080300780c */ /* 0x000fe20000f84270 */
[-C--:B------:R-:W-:Y:S01]  /*cdf0*/  FMUL R48, R48, R136.reuse ;  /* 0x0000008830307220 */ /* 0x080fe20000400000 */
[----:B------:R-:W-:Y:S01]  /*ce00*/  F2FP.F16.F32.PACK_AB R57, RZ, R57 ;  /* 0x00000039ff39723e */ /* 0x000fe200000000ff */
[----:B------:R-:W-:Y:S01]  /*ce10*/  FMUL R49, R49, R136 ;  /* 0x0000008831317220 */ /* 0x000fe20000400000 */
[----:B------:R-:W-:Y:S01]  /*ce20*/  F2FP.F16.F32.PACK_AB R58, RZ, R58 ;  /* 0x0000003aff3a723e */ /* 0x000fe200000000ff */
[-C--:B------:R-:W-:Y:S01]  /*ce30*/  FMUL R51, R51, R136.reuse ;  /* 0x0000008833337220 */ /* 0x080fe20000400000 */
        /* <DEDUP_REMOVED lines=29> */
[----:B------:R1:W-:Y:S01]  /*d010*/  @P2 STG.E.U16 desc[UR40][R4.64+0x42], R91 ;  /* 0x0000425b04002986 */ /* 0x0003e2000c101528 */
[----:B------:R-:W-:Y:S01]  /*d020*/  ISETP.GT.AND P2, PT, R8, 0x31, PT ;  /* 0x000000310800780c */ /* 0x000fe20003f44270 */
[-C--:B------:R-:W-:Y:S01]  /*d030*/  FMUL R44, R44, R136.reuse ;  /* 0x000000882c2c7220 */ /* 0x080fe20000400000 */
[----:B------:R-:W-:Y:S01]  /*d040*/  F2FP.F16.F32.PACK_AB R51, RZ, R51 ;  /* 0x00000033ff33723e */ /* 0x000fe200000000ff */
[----:B------:R-:W-:Y:S01]  /*d050*/  FMUL R45, R45, R136 ;  /* 0x000000882d2d7220 */ /* 0x000fe20000400000 */
[----:B------:R-:W-:Y:S01]  /*d060*/  F2FP.F16.F32.PACK_AB R50, RZ, R50 ;  /* 0x00000032ff32723e */ /* 0x000fe200000000ff */
[----:B------:R1:W-:Y:S01]  /*d070*/  @P4 STG.E.U16 desc[UR40][R12.64+0x50], R92 ;  /* 0x0000505c0c004986 */ /* 0x0003e2000c101528 */
[----:B------:R-:W-:Y:S01]  /*d080*/  ISETP.GT.AND P4, PT, R3, RZ, P2 ;  /* 0x000000ff0300720c */ /* 0x000fe20001784270 */
[----:B------:R-:W-:Y:S01]  /*d090*/  FMUL R46, R46, R136 ;  /* 0x000000882e2e7220 */ /* 0x000fe20000400000 */
[----:B------:R-:W-:Y:S01]  /*d0a0*/  F2FP.F16.F32.PACK_AB R52, RZ, R52 ;  /* 0x00000034ff34723e */ /* 0x000fe200000000ff */
[----:B------:R1:W-:Y:S01]  /*d0b0*/  @P3 STG.E.U16 desc[UR40][R12.64+0x52], R93 ;  /* 0x0000525d0c003986 */ /* 0x0003e2000c101528 */
[----:B------:R-:W-:Y:S01]  /*d0c0*/  ISETP.GT.AND P3, PT, R8, 0x30, PT ;  /* 0x000000300800780c */ /* 0x000fe20003f64270 */
[-C--:B------:R-:W-:Y:S01]  /*d0d0*/  FMUL R47, R47, R136.reuse ;  /* 0x000000882f2f7220 */ /* 0x080fe20000400000 */
[----:B------:R-:W-:Y:S01]  /*d0e0*/  F2FP.F16.F32.PACK_AB R53, RZ, R53 ;  /* 0x00000035ff35723e */ /* 0x000fe200000000ff */
[----:B------:R1:W-:Y:S01]  /*d0f0*/  @P0 STG.E.U16 desc[UR40][R4.64+0x50], R94 ;  /* 0x0000505e04000986 */ /* 0x0003e2000c101528 */
[C---:B------:R-:W-:Y:S01]  /*d100*/  ISETP.GT.AND P0, PT, R3.reuse, RZ, P3 ;  /* 0x000000ff0300720c */ /* 0x040fe20001f04270 */
[-C--:B------:R-:W-:Y:S01]  /*d110*/  FMUL R32, R32, R136.reuse ;  /* 0x0000008820207220 */ /* 0x080fe20000400000 */
[C---:B------:R-:W-:Y:S01]  /*d120*/  ISETP.GT.AND P5, PT, R3.reuse, 0x8, P3 ;  /* 0x000000080300780c */ /* 0x040fe20001fa4270 */
[----:B------:R1:W-:Y:S01]  /*d130*/  @P1 STG.E.U16 desc[UR40][R4.64+0x52], R95 ;  /* 0x0000525f04001986 */ /* 0x0003e2000c101528 */
[----:B------:R-:W-:Y:S01]  /*d140*/  ISETP.GT.AND P1, PT, R3, 0x8, P2 ;  /* 0x000000080300780c */ /* 0x000fe20001724270 */
[----:B------:R-:W-:Y:S01]  /*d150*/  FMUL R33, R33, R136 ;  /* 0x0000008821217220 */ /* 0x000fe20000400000 */
[----:B------:R-:W-:Y:S01]  /*d160*/  F2FP.F16.F32.PACK_AB R54, RZ, R54 ;  /* 0x00000036ff36723e */ /* 0x000fe200000000ff */
[----:B------:R1:W-:Y:S01]  /*d170*/  @P4 STG.E.U16 desc[UR40][R6.64+0x62], R81 ;  /* 0x0000625106004986 */ /* 0x0003e2000c101528 */
[----:B------:R-:W-:Y:S01]  /*d180*/  F2FP.F16.F32.PACK_AB R55, RZ, R55 ;  /* 0x00000037ff37723e */ /* 0x000fe200000000ff */
[----:B------:R-:W-:Y:S01]  /*d190*/  FMUL R34, R34, R136 ;  /* 0x0000008822227220 */ /* 0x000fe20000400000 */
[----:B------:R-:W-:Y:S01]  /*d1a0*/  F2FP.F16.F32.PACK_AB R40, RZ, R40 ;  /* 0x00000028ff28723e */ /* 0x000fe200000000ff */
[-C--:B------:R-:W-:Y:S01]  /*d1b0*/  FMUL R35, R35, R136.reuse ;  /* 0x0000008823237220 */ /* 0x080fe20000400000 */
[----:B------:R-:W-:Y:S01]  /*d1c0*/  F2FP.F16.F32.PACK_AB R41, RZ, R41 ;  /* 0x00000029ff29723e */ /* 0x000fe200000000ff */
[----:B------:R1:W-:Y:S01]  /*d1d0*/  @P0 STG.E.U16 desc[UR40][R6.64+0x60], R80 ;  /* 0x0000605006000986 */ /* 0x0003e2000c101528 */
[----:B------:R-:W-:Y:S01]  /*d1e0*/  ISETP.GT.AND P0, PT, R8, 0x38, PT ;  /* 0x000000380800780c */ /* 0x000fe20003f04270 */
        /* <DEDUP_REMOVED lines=9> */
[----:B------:R-:W-:Y:S01]  /*d280*/  ISETP.GT.AND P4, PT, R3, RZ, P1 ;  /* 0x000000ff0300720c */ /* 0x000fe20000f84270 */
        /* <DEDUP_REMOVED lines=10> */
[----:B------:R1:W-:Y:S01]  /*d330*/  @P5 STG.E.U16 desc[UR40][R6.64+0x70], R84 ;  /* 0x0000705406005986 */ /* 0x0003e2000c101528 */
[C---:B------:R-:W-:Y:S01]  /*d340*/  ISETP.GT.AND P5, PT, R3.reuse, 0x8, P0 ;  /* 0x000000080300780c */ /* 0x040fe200007a4270 */
[-C--:B------:R-:W-:Y:S01]  /*d350*/  FMUL R28, R28, R136.reuse ;  /* 0x000000881c1c7220 */ /* 0x080fe20000400000 */
[----:B------:R-:W-:Y:S01]  /*d360*/  F2FP.F16.F32.PACK_AB R33, RZ, R33 ;  /* 0x00000021ff21723e */ /* 0x000fe200000000ff */
[----:B------:R1:W-:Y:S01]  /*d370*/  @P4 STG.E.U16 desc[UR40][R6.64+0x72], R85 ;  /* 0x0000725506004986 */ /* 0x0003e2000c101528 */
[----:B------:R-:W-:Y:S01]  /*d380*/  ISETP.GT.AND P4, PT, R3, 0x8, P1 ;  /* 0x000000080300780c */ /* 0x000fe20000f84270 */
[----:B------:R-:W-:Y:S01]  /*d390*/  FMUL R29, R29, R136 ;  /* 0x000000881d1d7220 */ /* 0x000fe20000400000 */
[----:B------:R-:W-:Y:S01]  /*d3a0*/  F2FP.F16.F32.PACK_AB R34, RZ, R34 ;  /* 0x00000022ff22723e */ /* 0x000fe200000000ff */
[-C--:B------:R-:W-:Y:S01]  /*d3b0*/  FMUL R30, R30, R136.reuse ;  /* 0x000000881e1e7220 */ /* 0x080fe20000400000 */
[----:B------:R-:W-:Y:S01]  /*d3c0*/  F2FP.F16.F32.PACK_AB R35, RZ, R35 ;  /* 0x00000023ff23723e */ /* 0x000fe200000000ff */
[----:B------:R-:W-:Y:S01]  /*d3d0*/  FMUL R31, R31, R136 ;  /* 0x000000881f1f7220 */ /* 0x000fe20000400000 */
[----:B------:R-:W-:-:S02]  /*d3e0*/  F2FP.F16.F32.PACK_AB R36, RZ, R36 ;  /* 0x00000024ff24723e */ /* 0x000fc400000000ff */
[----:B------:R-:W-:Y:S01]  /*d3f0*/  F2FP.F16.F32.PACK_AB R37, RZ, R37 ;  /* 0x00000025ff25723e */ /* 0x000fe200000000ff */
[----:B------:R1:W-:Y:S01]  /*d400*/  @P5 STG.E.U16 desc[UR40][R10.64+0x70], R86 ;  /* 0x000070560a005986 */ /* 0x0003e2000c101528 */
[C---:B------:R-:W-:Y:S02]  /*d410*/  ISETP.GT.AND P5, PT, R3.reuse, 0x80, P3 ;  /* 0x000000800300780c */ /* 0x040fe40001fa4270 */
[C---:B------:R-:W-:Y:S01]  /*d420*/  ISETP.GT.AND P3, PT, R3.reuse, 0x88, P3 ;  /* 0x000000880300780c */ /* 0x040fe20001f64270 */
[----:B------:R1:W-:Y:S01]  /*d430*/  @P4 STG.E.U16 desc[UR40][R10.64+0x72], R87 ;  /* 0x000072570a004986 */ /* 0x0003e2000c101528 */
[C---:B------:R-:W-:Y:S02]  /*d440*/  ISETP.GT.AND P4, PT, R3.reuse, 0x80, P2 ;  /* 0x000000800300780c */ /* 0x040fe40001784270 */
[----:B------:R-:W-:Y:S02]  /*d450*/  ISETP.GT.AND P2, PT, R3, 0x88, P2 ;  /* 0x000000880300780c */ /* 0x000fe40001744270 */
[----:B------:R-:W-:-:S02]  /*d460*/  F2FP.F16.F32.PACK_AB R38, RZ, R38 ;  /* 0x00000026ff26723e */ /* 0x000fc400000000ff */
[----:B------:R-:W-:Y:S02]  /*d470*/  F2FP.F16.F32.PACK_AB R39, RZ, R39 ;  /* 0x00000027ff27723e */ /* 0x000fe400000000ff */
[----:B------:R-:W-:Y:S01]  /*d480*/  F2FP.F16.F32.PACK_AB R24, RZ, R24 ;  /* 0x00000018ff18723e */ /* 0x000fe200000000ff */
[----:B------:R1:W-:Y:S01]  /*d490*/  @P5 STG.E.U16 desc[UR40][R12.64+0x60], R72 ;  /* 0x000060480c005986 */ /* 0x0003e2000c101528 */
[----:B------:R-:W-:Y:S02]  /*d4a0*/  F2FP.F16.F32.PACK_AB R25, RZ, R25 ;  /* 0x00000019ff19723e */ /* 0x000fe400000000ff */
[----:B------:R-:W-:Y:S01]  /*d4b0*/  F2FP.F16.F32.PACK_AB R26, RZ, R26 ;  /* 0x0000001aff1a723e */ /* 0x000fe200000000ff */
[----:B------:R1:W-:Y:S01]  /*d4c0*/  @P4 STG.E.U16 desc[UR40][R12.64+0x62], R73 ;  /* 0x000062490c004986 */ /* 0x0003e2000c101528 */
[C---:B------:R-:W-:Y:S02]  /*d4d0*/  ISETP.GT.AND P4, PT, R3.reuse, 0x80, P0 ;  /* 0x000000800300780c */ /* 0x040fe40000784270 */
[C---:B------:R-:W-:Y:S01]  /*d4e0*/  ISETP.GT.AND P0, PT, R3.reuse, 0x88, P0 ;  /* 0x000000880300780c */ /* 0x040fe20000704270 */
[----:B------:R1:W-:Y:S01]  /*d4f0*/  @P3 STG.E.U16 desc[UR40][R4.64+0x60], R74 ;  /* 0x0000604a04003986 */ /* 0x0003e2000c101528 */
[----:B------:R-:W-:-:S02]  /*d500*/  ISETP.GT.AND P3, PT, R3, 0x80, P1 ;  /* 0x000000800300780c */ /* 0x000fc40000f64270 */
[C---:B------:R-:W-:Y:S01]  /*d510*/  ISETP.GT.AND P1, PT, R3.reuse, 0x88, P1 ;  /* 0x000000880300780c */ /* 0x040fe20000f24270 */
[----:B------:R1:W-:Y:S01]  /*d520*/  @P2 STG.E.U16 desc[UR40][R4.64+0x62], R75 ;  /* 0x0000624b04002986 */ /* 0x0003e2000c101528 */
[C---:B------:R-:W-:Y:S02]  /*d530*/  ISETP.GT.AND P2, PT, R8.reuse, 0x41, PT ;  /* 0x000000410800780c */ /* 0x040fe40003f44270 */
[----:B------:R-:W-:Y:S02]  /*d540*/  F2FP.F16.F32.PACK_AB R27, RZ, R27 ;  /* 0x0000001bff1b723e */ /* 0x000fe400000000ff */
[----:B------:R-:W-:Y:S01]  /*d550*/  F2FP.F16.F32.PACK_AB R28, RZ, R28 ;  /* 0x0000001cff1c723e */ /* 0x000fe200000000ff */
[----:B------:R1:W-:Y:S01]  /*d560*/  @P4 STG.E.U16 desc[UR40][R12.64+0x70], R76 ;  /* 0x0000704c0c004986 */ /* 0x0003e2000c101528 */
[----:B------:R-:W-:Y:S02]  /*d570*/  ISETP.GT.AND P4, PT, R3, RZ, P2 ;  /* 0x000000ff0300720c */ /* 0x000fe40001784270 */
[----:B------:R-:W-:Y:S01]  /*d580*/  F2FP.F16.F32.PACK_AB R29, RZ, R29 ;  /* 0x0000001dff1d723e */ /* 0x000fe200000000ff */
[----:B------:R1:W-:Y:S01]  /*d590*/  @P3 STG.E.U16 desc[UR40][R12.64+0x72], R77 ;  /* 0x0000724d0c003986 */ /* 0x0003e2000c101528 */
[----:B------:R-:W-:-:S02]  /*d5a0*/  ISETP.GT.AND P3, PT, R8, 0x40, PT ;  /* 0x000000400800780c */ /* 0x000fc40003f64270 */
[----:B------:R-:W-:Y:S01]  /*d5b0*/  F2FP.F16.F32.PACK_AB R30, RZ, R30 ;  /* 0x0000001eff1e723e */ /* 0x000fe200000000ff */
[----:B------:R1:W-:Y:S01]  /*d5c0*/  @P0 STG.E.U16 desc[UR40][R4.64+0x70], R78 ;  /* 0x0000704e04000986 */ /* 0x0003e2000c101528 */
[C---:B------:R-:W-:Y:S02]  /*d5d0*/  ISETP.GT.AND P0, PT, R3.reuse, RZ, P3 ;  /* 0x000000ff0300720c */ /* 0x040fe40001f04270 */
[C---:B------:R-:W-:Y:S01]  /*d5e0*/  ISETP.GT.AND P5, PT, R3.reuse, 0x8, P3 ;  /* 0x000000080300780c */ /* 0x040fe20001fa4270 */
[----:B------:R1:W-:Y:S01]  /*d5f0*/  @P1 STG.E.U16 desc[UR40][R4.64+0x72], R79 ;  /* 0x0000724f04001986 */ /* 0x0003e2000c101528 */
[----:B------:R-:W-:Y:S02]  /*d600*/  ISETP.GT.AND P1, PT, R3, 0x8, P2 ;  /* 0x000000080300780c */ /* 0x000fe40001724270 */
[----:B------:R-:W-:Y:S01]  /*d610*/  F2FP.F16.F32.PACK_AB R31, RZ, R31 ;  /* 0x0000001fff1f723e */ /* 0x000fe200000000ff */
[----:B------:R1:W-:Y:S06]  /*d620*/  @P4 STG.E.U16 desc[UR40][R6.64+0x82], R65 ;  /* 0x0000824106004986 */ /* 0x0003ec000c101528 */
[----:B------:R1:W-:Y:S01]  /*d630*/  @P0 STG.E.U16 desc[UR40][R6.64+0x80], R64 ;  /* 0x0000804006000986 */ /* 0x0003e2000c101528 */
[----:B------:R-:W-:-:S03]  /*d640*/  ISETP.GT.AND P0, PT, R8, 0x48, PT ;  /* 0x000000480800780c */ /* 0x000fc60003f04270 */
[----:B------:R1:W-:Y:S01]  /*d650*/  @P1 STG.E.U16 desc[UR40][R10.64+0x82], R67 ;  /* 0x000082430a001986 */ /* 0x0003e2000c101528 */
[----:B------:R-:W-:-:S03]  /*d660*/  ISETP.GT.AND P1, PT, R8, 0x49, PT ;  /* 0x000000490800780c */ /* 0x000fc60003f24270 */
[----:B------:R1:W-:Y:S01]  /*d670*/  @P5 STG.E.U16 desc[UR40][R10.64+0x80], R66 ;  /* 0x000080420a005986 */ /* 0x0003e2000c101528 */
[C---:B------:R-:W-:Y:S02]  /*d680*/  ISETP.GT.AND P5, PT, R3.reuse, RZ, P0 ;  /* 0x000000ff0300720c */ /* 0x040fe400007a4270 */
[----:B------:R-:W-:-:S11]  /*d690*/  ISETP.GT.AND P4, PT, R3, RZ, P1 ;  /* 0x000000ff0300720c */ /* 0x000fd60000f84270 */
[----:B------:R1:W-:Y:S01]  /*d6a0*/  @P5 STG.E.U16 desc[UR40][R6.64+0x90], R68 ;  /* 0x0000904406005986 */ /* 0x0003e2000c101528 */
[----:B------:R-:W-:-:S03]  /*d6b0*/  ISETP.GT.AND P5, PT, R3, 0x8, P0 ;  /* 0x000000080300780c */ /* 0x000fc600007a4270 */
[----:B------:R1:W-:Y:S01]  /*d6c0*/  @P4 STG.E.U16 desc[UR40][R6.64+0x92], R69 ;  /* 0x0000924506004986 */ /* 0x0003e2000c101528 */
[----:B------:R-:W-:-:S09]  /*d6d0*/  ISETP.GT.AND P4, PT, R3, 0x8, P1 ;  /* 0x000000080300780c */ /* 0x000fd20000f84270 */
[----:B------:R1:W-:Y:S01]  /*d6e0*/  @P5 STG.E.U16 desc[UR40][R10.64+0x90], R70 ;  /* 0x000090460a005986 */ /* 0x0003e2000c101528 */
[C---:B------:R-:W-:Y:S02]  /*d6f0*/  ISETP.GT.AND P5, PT, R3.reuse, 0x80, P3 ;  /* 0x000000800300780c */ /* 0x040fe40001fa4270 */
[C---:B------:R-:W-:Y:S01]  /*d700*/  ISETP.GT.AND P3, PT, R3.reuse, 0x88, P3 ;  /* 0x000000880300780c */ /* 0x040fe20001f64270 */
[----:B------:R1:W-:Y:S01]  /*d710*/  @P4 STG.E.U16 desc[UR40][R10.64+0x92], R71 ;  /* 0x000092470a004986 */ /* 0x0003e2000c101528 */
[C---:B------:R-:W-:Y:S02]  /*d720*/  ISETP.GT.AND P4, PT, R3.reuse, 0x80, P2 ;  /* 0x000000800300780c */ /* 0x040fe40001784270 */
[----:B------:R-:W-:-:S07]  /*d730*/  ISETP.GT.AND P2, PT, R3, 0x88, P2 ;  /* 0x000000880300780c */ /* 0x000fce0001744270 */
[----:B------:R1:W-:Y:S04]  /*d740*/  @P5 STG.E.U16 desc[UR40][R12.64+0x80], R56 ;  /* 0x000080380c005986 */ /* 0x0003e8000c101528 */
[----:B------:R1:W-:Y:S01]  /*d750*/  @P4 STG.E.U16 desc[UR40][R12.64+0x82], R57 ;  /* 0x000082390c004986 */ /* 0x0003e2000c101528 */
[C---:B------:R-:W-:Y:S02]  /*d760*/  ISETP.GT.AND P4, PT, R3.reuse, 0x80, P0 ;  /* 0x000000800300780c */ /* 0x040fe40000784270 */
[C---:B------:R-:W-:Y:S01]  /*d770*/  ISETP.GT.AND P0, PT, R3.reuse, 0x88, P0 ;  /* 0x000000880300780c */ /* 0x040fe20000704270 */
[----:B------:R1:W-:Y:S01]  /*d780*/  @P3 STG.E.U16 desc[UR40][R4.64+0x80], R58 ;  /* 0x0000803a04003986 */ /* 0x0003e2000c101528 */
[C---:B------:R-:W-:Y:S02]  /*d790*/  ISETP.GT.AND P3, PT, R3.reuse, 0x80, P1 ;  /* 0x000000800300780c */ /* 0x040fe40000f64270 */
[----:B------:R-:W-:Y:S01]  /*d7a0*/  ISETP.GT.AND P1, PT, R3, 0x88, P1 ;  /* 0x000000880300780c */ /* 0x000fe20000f24270 */
[----:B------:R1:W-:Y:S01]  /*d7b0*/  @P2 STG.E.U16 desc[UR40][R4.64+0x82], R59 ;  /* 0x0000823b04002986 */ /* 0x0003e2000c101528 */
[----:B------:R-:W-:-:S05]  /*d7c0*/  ISETP.GT.AND P2, PT, R8, 0x51, PT ;  /* 0x000000510800780c */ /* 0x000fca0003f44270 */
[----:B------:R1:W-:Y:S01]  /*d7d0*/  @P4 STG.E.U16 desc[UR40][R12.64+0x90], R60 ;  /* 0x0000903c0c004986 */ /* 0x0003e2000c101528 */
[----:B------:R-:W-:-:S03]  /*d7e0*/  ISETP.GT.AND P4, PT, R3, RZ, P2 ;  /* 0x000000ff0300720c */ /* 0x000fc60001784270 */
[----:B------:R1:W-:Y:S01]  /*d7f0*/  @P3 STG.E.U16 desc[UR40][R12.64+0x92], R61 ;  /* 0x0000923d0c003986 */ /* 0x0003e2000c101528 */
[----:B------:R-:W-:-:S03]  /*d800*/  ISETP.GT.AND P3, PT, R8, 0x50, PT ;  /* 0x000000500800780c */ /* 0x000fc60003f64270 */
[----:B------:R1:W-:Y:S01]  /*d810*/  @P0 STG.E.U16 desc[UR40][R4.64+0x90], R62 ;  /* 0x0000903e04000986 */ /* 0x0003e2000c101528 */
[C---:B------:R-:W-:Y:S02]  /*d820*/  ISETP.GT.AND P0, PT, R3.reuse, RZ, P3 ;  /* 0x000000ff0300720c */ /* 0x040fe40001f04270 */
[C---:B------:R-:W-:Y:S01]  /*d830*/  ISETP.GT.AND P5, PT, R3.reuse, 0x8, P3 ;  /* 0x000000080300780c */ /* 0x040fe20001fa4270 */
[----:B------:R1:W-:Y:S01]  /*d840*/  @P1 STG.E.U16 desc[UR40][R4.64+0x92], R63 ;  /* 0x0000923f04001986 */ /* 0x0003e2000c101528 */
[----:B------:R-:W-:-:S03]  /*d850*/  ISETP.GT.AND P1, PT, R3, 0x8, P2 ;  /* 0x000000080300780c */ /* 0x000fc60001724270 */
        /* <DEDUP_REMOVED lines=25> */
[----:B------:R1:W-:Y:S06]  /*d9f0*/  @P2 STG.E.U16 desc[UR40][R4.64+0xa2], R43 ;  /* 0x0000a22b04002986 */ /* 0x0003ec000c101528 */
[----:B------:R1:W-:Y:S04]  /*da00*/  @P4 STG.E.U16 desc[UR40][R12.64+0xb0], R44 ;  /* 0x0000b02c0c004986 */ /* 0x0003e8000c101528 */
[----:B------:R1:W-:Y:S01]  /*da10*/  @P3 STG.E.U16 desc[UR40][R12.64+0xb2], R45 ;  /* 0x0000b22d0c003986 */ /* 0x0003e2000c101528 */
[----:B------:R-:W-:-:S03]  /*da20*/  ISETP.GT.AND P3, PT, R8, 0x60, PT ;  /* 0x000000600800780c */ /* 0x000fc60003f64270 */
[----:B------:R1:W-:Y:S01]  /*da30*/  @P0 STG.E.U16 desc[UR40][R4.64+0xb0], R46 ;  /* 0x0000b02e04000986 */ /* 0x0003e2000c101528 */
[----:B------:R-:W-:Y:S02]  /*da40*/  ISETP.GT.AND P0, PT, R8, 0x61, PT ;  /* 0x000000610800780c */ /* 0x000fe40003f04270 */
[C---:B------:R-:W-:Y:S01]  /*da50*/  ISETP.GT.AND P4, PT, R3.reuse, 0x8, P3 ;  /* 0x000000080300780c */ /* 0x040fe20001f84270 */
[----:B------:R1:W-:Y:S01]  /*da60*/  @P1 STG.E.U16 desc[UR40][R4.64+0xb2], R47 ;  /* 0x0000b22f04001986 */ /* 0x0003e2000c101528 */
[C---:B------:R-:W-:Y:S02]  /*da70*/  ISETP.GT.AND P1, PT, R3.reuse, RZ, P3 ;  /* 0x000000ff0300720c */ /* 0x040fe40001f24270 */
[C---:B------:R-:W-:Y:S02]  /*da80*/  ISETP.GT.AND P2, PT, R3.reuse, RZ, P0 ;  /* 0x000000ff0300720c */ /* 0x040fe40000744270 */
[----:B------:R-:W-:-:S09]  /*da90*/  ISETP.GT.AND P5, PT, R3, 0x8, P0 ;  /* 0x000000080300780c */ /* 0x000fd200007a4270 */
[----:B------:R1:W-:Y:S01]  /*daa0*/  @P1 STG.E.U16 desc[UR40][R6.64+0xc0], R32 ;  /* 0x0000c02006001986 */ /* 0x0003e2000c101528 */
[----:B------:R-:W-:-:S03]  /*dab0*/  ISETP.GT.AND P1, PT, R8, 0x68, PT ;  /* 0x000000680800780c */ /* 0x000fc60003f24270 */
[----:B------:R1:W-:Y:S01]  /*dac0*/  @P2 STG.E.U16 desc[UR40][R6.64+0xc2], R33 ;  /* 0x0000c22106002986 */ /* 0x0003e2000c101528 */
[----:B------:R-:W-:-:S03]  /*dad0*/  ISETP.GT.AND P2, PT, R8, 0x69, PT ;  /* 0x000000690800780c */ /* 0x000fc60003f44270 */
[----:B------:R1:W-:Y:S01]  /*dae0*/  @P4 STG.E.U16 desc[UR40][R10.64+0xc0], R34 ;  /* 0x0000c0220a004986 */ /* 0x0003e2000c101528 */
[----:B------:R-:W-:-:S03]  /*daf0*/  ISETP.GT.AND P4, PT, R3, RZ, P2 ;  /* 0x000000ff0300720c */ /* 0x000fc60001784270 */
[----:B------:R1:W-:Y:S01]  /*db00*/  @P5 STG.E.U16 desc[UR40][R10.64+0xc2], R35 ;  /* 0x0000c2230a005986 */ /* 0x0003e2000c101528 */
[----:B------:R-:W-:-:S09]  /*db10*/  ISETP.GT.AND P5, PT, R3, RZ, P1 ;  /* 0x000000ff0300720c */ /* 0x000fd20000fa4270 */
        /* <DEDUP_REMOVED lines=10> */
[----:B------:R1:W-:Y:S01]  /*dbc0*/  @P4 STG.E.U16 desc[UR40][R12.64+0xc0], R24 ;  /* 0x0000c0180c004986 */ /* 0x0003e2000c101528 */
[C---:B------:R-:W-:Y:S02]  /*dbd0*/  ISETP.GT.AND P4, PT, R3.reuse, 0x80, P1 ;  /* 0x000000800300780c */ /* 0x040fe40000f84270 */
[C---:B------:R-:W-:Y:S01]  /*dbe0*/  ISETP.GT.AND P1, PT, R3.reuse, 0x88, P1 ;  /* 0x000000880300780c */ /* 0x040fe20000f24270 */
[----:B------:R1:W-:Y:S01]  /*dbf0*/  @P5 STG.E.U16 desc[UR40][R12.64+0xc2], R25 ;  /* 0x0000c2190c005986 */ /* 0x0003e2000c101528 */
[C---:B------:R-:W-:Y:S02]  /*dc00*/  ISETP.GT.AND P5, PT, R3.reuse, 0x80, P2 ;  /* 0x000000800300780c */ /* 0x040fe400017a4270 */
[----:B------:R-:W-:Y:S01]  /*dc10*/  ISETP.GT.AND P2, PT, R3, 0x88, P2 ;  /* 0x000000880300780c */ /* 0x000fe20001744270 */
[----:B------:R1:W-:Y:S04]  /*dc20*/  @P3 STG.E.U16 desc[UR40][R4.64+0xc0], R26 ;  /* 0x0000c01a04003986 */ /* 0x0003e8000c101528 */
[----:B------:R1:W-:Y:S04]  /*dc30*/  @P0 STG.E.U16 desc[UR40][R4.64+0xc2], R27 ;  /* 0x0000c21b04000986 */ /* 0x0003e8000c101528 */
[----:B------:R1:W-:Y:S04]  /*dc40*/  @P4 STG.E.U16 desc[UR40][R12.64+0xd0], R28 ;  /* 0x0000d01c0c004986 */ /* 0x0003e8000c101528 */
[----:B------:R1:W-:Y:S04]  /*dc50*/  @P5 STG.E.U16 desc[UR40][R12.64+0xd2], R29 ;  /* 0x0000d21d0c005986 */ /* 0x0003e8000c101528 */
[----:B------:R1:W-:Y:S04]  /*dc60*/  @P1 STG.E.U16 desc[UR40][R4.64+0xd0], R30 ;  /* 0x0000d01e04001986 */ /* 0x0003e8000c101528 */
[----:B------:R1:W-:Y:S02]  /*dc70*/  @P2 STG.E.U16 desc[UR40][R4.64+0xd2], R31 ;  /* 0x0000d21f04002986 */ /* 0x0003e4000c101528 */
.L_x_248:
[----:B------:R-:W-:Y:S05]  /*dc80*/  BSYNC B0 ;  /* 0x0000000000007941 */ /* 0x000fea0003800000 */
.L_x_28:
[----:B------:R-:W-:Y:S01]  /*dc90*/  ULDC UR4, c[0x0][0xc] ;  /* 0x0000030000047ab9 */ /* 0x000fe20000000800 */
[----:B------:R-:W-:Y:S01]  /*dca0*/  ULDC UR5, c[0x0][0x10] ;  /* 0x0000040000057ab9 */ /* 0x000fe20000000800 */
[----:B------:R-:W2:Y:S01]  /*dcb0*/  LDC R3, c[0x0][0x14] ;  /* 0x00000500ff037b82 */ /* 0x000ea20000000800 */
[----:B------:R-:W-:Y:S01]  /*dcc0*/  UIMAD.WIDE.U32 UR4, UR4, UR5, URZ ;  /* 0x00000005040472a5 */ /* 0x000fe2000f8e003f */
[----:B------:R-:W-:Y:S02]  /*dcd0*/  IMAD.MOV.U32 R138, RZ, RZ, -0x1 ;  /* 0xffffffffff8a7424 */ /* 0x000fe400078e00ff */
[----:B------:R-:W-:-:S03]  /*dce0*/  IMAD.MOV.U32 R23, RZ, RZ, -0x1 ;  /* 0xffffffffff177424 */ /* 0x000fc600078e00ff */
[----:B--2---:R-:W-:-:S04]  /*dcf0*/  IMAD.WIDE.U32 R16, R3, UR4, R16 ;  /* 0x0000000403107c25 */ /* 0x004fc8000f8e0010 */
[----:B------:R-:W-:Y:S01]  /*dd00*/  IMAD R3, R3, UR5, RZ ;  /* 0x0000000503037c24 */ /* 0x000fe2000f8e02ff */
[----:B------:R-:W-:Y:S02]  /*dd10*/  ULDC.64 UR4, c[0x0][0x650] ;  /* 0x0001940000047ab9 */ /* 0x000fe40000000a00 */
[----:B------:R-:W-:Y:S01]  /*dd20*/  ISETP.GE.U32.AND P0, PT, R16, UR4, PT ;  /* 0x0000000410007c0c */ /* 0x000fe2000bf06070 */
[--C-:B------:R-:W-:Y:S01]  /*dd30*/  IMAD.IADD R17, R17, 0x1, R3.reuse ;  /* 0x0000000111117824 */ /* 0x100fe200078e0203 */
[----:B------:R-:W-:-:S04]  /*dd40*/  PRMT R3, RZ, 0x7610, R3 ;  /* 0x00007610ff037816 */ /* 0x000fc80000000003 */
[----:B------:R-:W-:-:S13]  /*dd50*/  ISETP.GE.U32.AND.EX P0, PT, R17, UR5, PT, P0 ;  /* 0x0000000511007c0c */ /* 0x000fda000bf06100 */
[----:B------:R-:W-:Y:S05]  /*dd60*/  @P0 BRA `(.L_x_249) ;  /* 0x0000000400640947 */ /* 0x000fea0003800000 */
[----:B01----:R-:W0:Y:S01]  /*dd70*/  S2R R12, SR_CTAID.X ;  /* 0x00000000000c7919 */ /* 0x003e220000002500 */
[----:B---34-:R-:W1:Y:S01]  /*dd80*/  LDC.64 R10, c[0x0][0x628] ;  /* 0x00018a00ff0a7b82 */ /* 0x018e620000000a00 */
[----:B------:R-:W-:Y:S01]  /*dd90*/  ULDC UR4, c[0x0][0x150] ;  /* 0x0000540000047ab9 */ /* 0x000fe20000000800 */
[----:B------:R-:W-:Y:S01]  /*dda0*/  IMAD.MOV.U32 R8, RZ, RZ, R16 ;  /* 0x000000ffff087224 */ /* 0x000fe200078e0010 */
[----:B------:R-:W2:Y:S01]  /*ddb0*/  S2R R24, SR_CTAID.Y ;  /* 0x0000000000187919 */ /* 0x000ea20000002600 */
[----:B------:R-:W-:-:S04]  /*ddc0*/  IMAD.MOV.U32 R9, RZ, RZ, R17 ;  /* 0x000000ffff097224 */ /* 0x000fc800078e0011 */
[----:B------:R-:W3:Y:S08]  /*ddd0*/  LDC R21, c[0x0][0x144] ;  /* 0x00005100ff157b82 */ /* 0x000ef00000000800 */
[----:B------:R-:W4:Y:S08]  /*dde0*/  LDC R0, c[0x0][0x630] ;  /* 0x00018c00ff007b82 */ /* 0x000f300000000800 */
[----:B------:R-:W2:Y:S01]  /*ddf0*/  LDC.64 R14, c[0x0][0x620] ;  /* 0x00018800ff0e7b82 */ /* 0x000ea20000000a00 */
[----:B-1----:R-:W-:-:S04]  /*de00*/  ISETP.NE.U32.AND P0, PT, R10, RZ, PT ;  /* 0x000000ff0a00720c */ /* 0x002fc80003f05070 */
[----:B------:R-:W-:Y:S02]  /*de10*/  ISETP.NE.AND.EX P0, PT, R11, RZ, PT, P0 ;  /* 0x000000ff0b00720c */ /* 0x000fe40003f05300 */
[----:B0-----:R-:W-:-:S05]  /*de20*/  I2FP.F32.U32 R3, R12 ;  /* 0x0000000c00037245 */ /* 0x001fca0000201000 */
[----:B------:R-:W-:-:S04]  /*de30*/  FMUL R3, R3, UR4 ;  /* 0x0000000403037c20 */ /* 0x000fc80008400000 */
[----:B------:R0:W1:Y:S02]  /*de40*/  F2I.U32.TRUNC.NTZ R20, R3 ;  /* 0x0000000300147305 */ /* 0x000064000020f000 */
[----:B---34-:R-:W-:Y:S05]  /*de50*/  @!P0 BRA `(.L_x_250) ;  /* 0x0000000000288947 */ /* 0x018fea0003800000 */
[----:B0-----:R-:W0:Y:S02]  /*de60*/  LDC R3, c[0x0][0x634] ;  /* 0x00018d00ff037b82 */ /* 0x001e240000000800 */
        /* <DEDUP_REMOVED lines=9> */
.L_x_250:
[----:B------:R-:W3:Y:S01]  /*df00*/  LDC.64 R28, c[0x0][0x640] ;  /* 0x00019000ff1c7b82 */ /* 0x000ee20000000a00 */
[-CC-:B------:R-:W-:Y:S01]  /*df10*/  SHF.R.U64 R23, R8, R0.reuse, R9.reuse ;  /* 0x0000000008177219 */ /* 0x180fe20000001209 */
[----:B-1----:R-:W-:Y:S01]  /*df20*/  IMAD.MOV R20, RZ, RZ, -R20 ;  /* 0x000000ffff147224 */ /* 0x002fe200078e0a14 */
[----:B------:R-:W-:Y:S01]  /*df30*/  SHF.R.U32.HI R0, RZ, R0, R9 ;  /* 0x00000000ff007219 */ /* 0x000fe20000011609 */
[----:B------:R-:W-:Y:S01]  /*df40*/  ULDC UR4, c[0x0][0x154] ;  /* 0x0000550000047ab9 */ /* 0x000fe20000000800 */
[----:B0-----:R-:W-:Y:S01]  /*df50*/  IADD3 R3, P0, RZ, -R23, RZ ;  /* 0x80000017ff037210 */ /* 0x001fe20007f1e0ff */
[----:B------:R-:W-:Y:S02]  /*df60*/  IMAD R21, R21, R20, R12 ;  /* 0x0000001415157224 */ /* 0x000fe400078e020c */
[----:B------:R-:W0:Y:S01]  /*df70*/  LDC R6, c[0x0][0x618] ;  /* 0x00018600ff067b82 */ /* 0x000e220000000800 */
[----:B------:R-:W-:Y:S02]  /*df80*/  IMAD.MOV.U32 R7, RZ, RZ, 0x1 ;  /* 0x00000001ff077424 */ /* 0x000fe400078e00ff */
[----:B------:R-:W-:-:S04]  /*df90*/  IMAD.X R5, RZ, RZ, ~R0, P0 ;  /* 0x000000ffff057224 */ /* 0x000fc800000e0e00 */
[-C--:B--2---:R-:W-:Y:S01]  /*dfa0*/  IMAD R0, R5, R14.reuse, RZ ;  /* 0x0000000e05007224 */ /* 0x084fe200078e02ff */
[----:B------:R-:W1:Y:S01]  /*dfb0*/  LDC R8, c[0x0][0x608] ;  /* 0x00018200ff087b82 */ /* 0x000e620000000800 */
[----:B------:R-:W-:-:S04]  /*dfc0*/  IMAD.WIDE.U32 R4, R3, R14, R16 ;  /* 0x0000000e03047225 */ /* 0x000fc800078e0010 */
[----:B------:R-:W-:Y:S01]  /*dfd0*/  IMAD R3, R3, R15, R0 ;  /* 0x0000000f03037224 */ /* 0x000fe200078e0200 */
[----:B------:R-:W-:Y:S02]  /*dfe0*/  I2FP.F32.U32 R0, R24 ;  /* 0x0000001800007245 */ /* 0x000fe40000201000 */
[----:B------:R-:W2:Y:S01]  /*dff0*/  LDC R26, c[0x0][0x658] ;  /* 0x00019600ff1a7b82 */ /* 0x000ea20000000800 */
[----:B------:R-:W-:Y:S01]  /*e000*/  IMAD.IADD R3, R5, 0x1, R3 ;  /* 0x0000000105037824 */ /* 0x000fe200078e0203 */
[----:B---3--:R-:W-:Y:S01]  /*e010*/  ISETP.NE.U32.AND P0, PT, R28, RZ, PT ;  /* 0x000000ff1c00720c */ /* 0x008fe20003f05070 */
[----:B------:R-:W-:Y:S01]  /*e020*/  FMUL R0, R0, UR4 ;  /* 0x0000000400007c20 */ /* 0x000fe20008400000 */
[----:B------:R-:W-:Y:S02]  /*e030*/  IMAD.MOV.U32 R5, RZ, RZ, -0x1 ;  /* 0xffffffffff057424 */ /* 0x000fe400078e00ff */
[----:B------:R-:W-:Y:S01]  /*e040*/  ISETP.NE.AND.EX P0, PT, R29, RZ, PT, P0 ;  /* 0x000000ff1d00720c */ /* 0x000fe20003f05300 */
[----:B------:R3:W4:Y:S01]  /*e050*/  F2I.U32.TRUNC.NTZ R13, R0 ;  /* 0x00000000000d7305 */ /* 0x000722000020f000 */
[----:B------:R-:W3:Y:S01]  /*e060*/  LDC R15, c[0x0][0x148] ;  /* 0x00005200ff0f7b82 */ /* 0x000ee20000000800 */
[----:B0-----:R-:W-:-:S02]  /*e070*/  SHF.R.U64 R12, R4, R6, R3 ;  /* 0x00000006040c7219 */ /* 0x001fc40000001203 */
[----:B------:R-:W-:-:S05]  /*e080*/  SHF.R.U32.HI R3, RZ, R6, R3 ;  /* 0x00000006ff037219 */ /* 0x000fca0000011603 */
[----:B------:R-:W0:Y:S01]  /*e090*/  LDC R20, c[0x0][0x600] ;  /* 0x00018000ff147b82 */ /* 0x000e220000000800 */
[-CC-:B-1----:R-:W-:Y:S02]  /*e0a0*/  SHF.R.U64 R10, R12, R8.reuse, R3.reuse ;  /* 0x000000080c0a7219 */ /* 0x182fe40000001203 */
[----:B------:R-:W-:-:S05]  /*e0b0*/  SHF.R.U32.HI R3, RZ, R8, R3 ;  /* 0x00000008ff037219 */ /* 0x000fca0000011603 */
[----:B------:R-:W1:Y:S01]  /*e0c0*/  LDC R27, c[0x0][0x648] ;  /* 0x00019200ff1b7b82 */ /* 0x000e620000000800 */
[-C--:B--2---:R-:W-:Y:S02]  /*e0d0*/  SHF.L.U32 R4, R5, R26.reuse, RZ ;  /* 0x0000001a05047219 */ /* 0x084fe400000006ff */
[-CC-:B------:R-:W-:Y:S02]  /*e0e0*/  SHF.R.U64 R14, R10, R26.reuse, R3.reuse ;  /* 0x0000001a0a0e7219 */ /* 0x180fe40000001203 */
[----:B------:R-:W-:Y:S02]  /*e0f0*/  SHF.R.U32.HI R5, RZ, R26, R3 ;  /* 0x0000001aff057219 */ /* 0x000fe40000011603 */
[----:B------:R-:W-:Y:S01]  /*e100*/  LOP3.LUT R25, RZ, R4, RZ, 0x33, !PT ;  /* 0x00000004ff197212 */ /* 0x000fe200078e33ff */
[----:B------:R-:W2:Y:S01]  /*e110*/  LDC R30, c[0x0][0x638] ;  /* 0x00018e00ff1e7b82 */ /* 0x000ea20000000800 */
[----:B------:R-:W-:Y:S01]  /*e120*/  SHF.L.U32 R26, R7, R26, RZ ;  /* 0x0000001a071a7219 */ /* 0x000fe200000006ff */
[----:B------:R-:W-:-:S06]  /*e130*/  IMAD.MOV.U32 R4, RZ, RZ, R14 ;  /* 0x000000ffff047224 */ /* 0x000fcc00078e000e */
[----:B------:R-:W0:Y:S01]  /*e140*/  LDC R31, c[0x0][0x610] ;  /* 0x00018400ff1f7b82 */ /* 0x000e220000000800 */
[----:B----4-:R-:W-:Y:S05]  /*e150*/  @!P0 BRA `(.L_x_251) ;  /* 0x0000000000288947 */ /* 0x010fea0003800000 */
[----:B------:R-:W4:Y:S02]  /*e160*/  LDC R3, c[0x0][0x64c] ;  /* 0x00019300ff037b82 */ /* 0x000f240000000800 */
[----:B----4-:R-:W-:-:S05]  /*e170*/  IADD3 R3, P0, R14, R3, RZ ;  /* 0x000000030e037210 */ /* 0x010fca0007f1e0ff */
        /* <DEDUP_REMOVED lines=8> */
.L_x_251:
[----:B------:R-:W-:Y:S01]  /*e200*/  ISETP.NE.AND P0, PT, R2, 0x1, PT ;  /* 0x000000010200780c */ /* 0x000fe20003f05270 */
[----:B0-----:R-:W-:Y:S01]  /*e210*/  VIADD R7, R20, 0xffffffff ;  /* 0xffffffff14077836 */ /* 0x001fe20000000000 */
[----:B-1-3--:R-:W-:Y:S01]  /*e220*/  SHF.R.U64 R0, R4, R27, R5 ;  /* 0x0000001b04007219 */ /* 0x00afe20000001205 */
[----:B------:R-:W-:Y:S01]  /*e230*/  IMAD.MOV R13, RZ, RZ, -R13 ;  /* 0x000000ffff0d7224 */ /* 0x000fe200078e0a0d */
[----:B------:R-:W-:Y:S01]  /*e240*/  LOP3.LUT R5, R10, R25, RZ, 0xc0, !PT ;  /* 0x000000190a057212 */ /* 0x000fe200078ec0ff */
[----:B------:R-:W-:Y:S01]  /*e250*/  IMAD.MOV.U32 R4, RZ, RZ, 0x1 ;  /* 0x00000001ff047424 */ /* 0x000fe200078e00ff */
[----:B------:R-:W-:Y:S01]  /*e260*/  LOP3.LUT R12, R12, R7, RZ, 0xc0, !PT ;  /* 0x000000070c0c7212 */ /* 0x000fe200078ec0ff */
[----:B------:R-:W-:Y:S02]  /*e270*/  IMAD.MOV R3, RZ, RZ, -R0 ;  /* 0x000000ffff037224 */ /* 0x000fe400078e0a00 */
[----:B------:R-:W-:Y:S02]  /*e280*/  IMAD R0, R26, R0, R5 ;  /* 0x000000001a007224 */ /* 0x000fe400078e0205 */
[----:B--2---:R-:W-:-:S02]  /*e290*/  IMAD R3, R3, R30, R14 ;  /* 0x0000001e03037224 */ /* 0x004fc400078e020e */
[----:B------:R-:W-:Y:S02]  /*e2a0*/  @P0 IMAD R21, R15, R13, R24 ;  /* 0x0000000d0f150224 */ /* 0x000fe400078e0218 */
[----:B------:R-:W-:Y:S01]  /*e2b0*/  IMAD R5, R3, R20, R12 ;  /* 0x0000001403057224 */ /* 0x000fe200078e020c */
[----:B------:R-:W-:Y:S01]  /*e2c0*/  PRMT R3, R4, 0x7610, R3 ;  /* 0x0000761004037816 */ /* 0x000fe20000000003 */
[----:B------:R-:W-:-:S05]  /*e2d0*/  IMAD R0, R0, R31, R21 ;  /* 0x0000001f00007224 */ /* 0x000fca00078e0215 */
[----:B------:R-:W-:Y:S02]  /*e2e0*/  SEL R138, R5, R0, !P0 ;  /* 0x00000000058a7207 */ /* 0x000fe40004000000 */
[----:B------:R-:W-:-:S07]  /*e2f0*/  SEL R0, R0, R5, !P0 ;  /* 0x0000000500007207 */ /* 0x000fce0004000000 */
.L_x_249:
[----:B------:R-:W-:Y:S01]  /*e300*/  LOP3.LUT P0, RZ, R3, 0xff, RZ, 0xc0, !PT ;  /* 0x000000ff03ff7812 */ /* 0x000fe2000780c0ff */
[----:B------:R-:W-:-:S12]  /*e310*/  IMAD.MOV.U32 R139, RZ, RZ, R0 ;  /* 0x000000ffff8b7224 */ /* 0x000fd800078e0000 */
[----:B------:R-:W-:Y:S05]  /*e320*/  @P0 BRA `(.L_x_252) ;  /* 0xffffff2800f00947 */ /* 0x000fea000383ffff */
[----:B------:R-:W-:Y:S05]  /*e330*/  EXIT ;  /* 0x000000000000794d */ /* 0x000fea0003800000 */
.L_x_3:
[----:B0-----:R-:W-:Y:S01]  /*e340*/  ULDC.64 UR4, c[0x0][0x650] ;  /* 0x0001940000047ab9 */ /* 0x001fe20000000a00 */
        /* <DEDUP_REMOVED lines=25> */
.L_x_254:
[--C-:B------:R-:W-:Y:S01]  /*e4e0*/  SHF.R.U64 R12, R10, R14, R11.reuse ;  /* 0x0000000e0a0c7219 */ /* 0x100fe2000000120b */
[----:B------:R-:W0:Y:S01]  /*e4f0*/  LDC R22, c[0x0][0x618] ;  /* 0x00018600ff167b82 */ /* 0x000e220000000800 */
[----:B------:R-:W-:Y:S01]  /*e500*/  I2FP.F32.U32 R6, R4 ;  /* 0x0000000400067245 */ /* 0x000fe20000201000 */
[----:B------:R-:W-:Y:S01]  /*e510*/  ULDC UR4, c[0x0][0x150] ;  /* 0x0000540000047ab9 */ /* 0x000fe20000000800 */
[----:B------:R-:W-:Y:S02]  /*e520*/  SHF.R.U32.HI R5, RZ, R14, R11 ;  /* 0x0000000eff057219 */ /* 0x000fe4000001160b */
[----:B------:R-:W-:Y:S01]  /*e530*/  IADD3 R9, P0, RZ, -R12, RZ ;  /* 0x8000000cff097210 */ /* 0x000fe20007f1e0ff */
[----:B------:R-:W-:Y:S01]  /*e540*/  FMUL R11, R6, UR4 ;  /* 0x00000004060b7c20 */ /* 0x000fe20008400000 */
[----:B------:R-:W-:Y:S01]  /*e550*/  ULDC UR4, c[0x0][0x154] ;  /* 0x0000550000047ab9 */ /* 0x000fe20000000800 */
[----:B------:R-:W1:Y:S02]  /*e560*/  LDC.64 R24, c[0x0][0x640] ;  /* 0x00019000ff187b82 */ /* 0x000e640000000a00 */
[----:B------:R-:W-:-:S02]  /*e570*/  IMAD.X R5, RZ, RZ, ~R5, P0 ;  /* 0x000000ffff057224 */ /* 0x000fc400000e0e05 */
[----:B------:R-:W2:Y:S01]  /*e580*/  F2I.U32.TRUNC.NTZ R11, R11 ;  /* 0x0000000b000b7305 */ /* 0x000ea2000020f000 */
[----:B------:R-:W-:-:S03]  /*e590*/  IMAD.WIDE.U32 R6, R9, R20, R16 ;  /* 0x0000001409067225 */ /* 0x000fc600078e0010 */
[----:B------:R-:W3:Y:S01]  /*e5a0*/  LDC R13, c[0x0][0x144] ;  /* 0x00005100ff0d7b82 */ /* 0x000ee20000000800 */
[----:B------:R-:W-:-:S04]  /*e5b0*/  IMAD R8, R5, R20, RZ ;  /* 0x0000001405087224 */ /* 0x000fc800078e02ff */
[----:B------:R-:W-:Y:S02]  /*e5c0*/  IMAD R5, R9, R21, R8 ;  /* 0x0000001509057224 */ /* 0x000fe400078e0208 */
[----:B------:R-:W-:Y:S01]  /*e5d0*/  IMAD.MOV.U32 R8, RZ, RZ, -0x1 ;  /* 0xffffffffff087424 */ /* 0x000fe200078e00ff */
[----:B------:R-:W4:Y:S01]  /*e5e0*/  LDC R14, c[0x0][0x608] ;  /* 0x00018200ff0e7b82 */ /* 0x000f220000000800 */
[----:B------:R-:W-:Y:S01]  /*e5f0*/  IMAD.IADD R5, R7, 0x1, R5 ;  /* 0x0000000107057824 */ /* 0x000fe200078e0205 */
[----:B------:R-:W-:-:S04]  /*e600*/  I2FP.F32.U32 R7, R3 ;  /* 0x0000000300077245 */ /* 0x000fc80000201000 */
[-C--:B0-----:R-:W-:Y:S01]  /*e610*/  SHF.R.U64 R10, R6, R22.reuse, R5 ;  /* 0x00000016060a7219 */ /* 0x081fe20000001205 */
[----:B--2---:R-:W-:Y:S01]  /*e620*/  IMAD.MOV R6, RZ, RZ, -R11 ;  /* 0x000000ffff067224 */ /* 0x004fe200078e0a0b */
[----:B------:R-:W0:Y:S01]  /*e630*/  LDC R9, c[0x0][0x658] ;  /* 0x00019600ff097b82 */ /* 0x000e220000000800 */
[----:B-1----:R-:W-:Y:S01]  /*e640*/  ISETP.NE.U32.AND P0, PT, R24, RZ, PT ;  /* 0x000000ff1800720c */ /* 0x002fe20003f05070 */
[----:B------:R-:W-:Y:S01]  /*e650*/  FMUL R7, R7, UR4 ;  /* 0x0000000407077c20 */ /* 0x000fe20008400000 */
[----:B------:R-:W-:Y:S02]  /*e660*/  SHF.R.U32.HI R5, RZ, R22, R5 ;  /* 0x00000016ff057219 */ /* 0x000fe40000011605 */
[----:B------:R-:W-:-:S03]  /*e670*/  ISETP.NE.AND.EX P0, PT, R25, RZ, PT, P0 ;  /* 0x000000ff1900720c */ /* 0x000fc60003f05300 */
[----:B------:R-:W1:Y:S01]  /*e680*/  LDC R20, c[0x0][0x148] ;  /* 0x00005200ff147b82 */ /* 0x000e620000000800 */
[----:B---3--:R-:W-:Y:S02]  /*e690*/  IMAD R23, R13, R6, R4 ;  /* 0x000000060d177224 */ /* 0x008fe400078e0204 */
[----:B------:R-:W-:-:S05]  /*e6a0*/  IMAD.MOV.U32 R6, RZ, RZ, 0x1 ;  /* 0x00000001ff067424 */ /* 0x000fca00078e00ff */
[----:B------:R-:W2:Y:S01]  /*e6b0*/  LDC R21, c[0x0][0x600] ;  /* 0x00018000ff157b82 */ /* 0x000ea20000000800 */
[-CC-:B----4-:R-:W-:Y:S02]  /*e6c0*/  SHF.R.U64 R13, R10, R14.reuse, R5.reuse ;  /* 0x0000000e0a0d7219 */ /* 0x190fe40000001205 */
[----:B------:R-:W-:Y:S02]  /*e6d0*/  SHF.R.U32.HI R4, RZ, R14, R5 ;  /* 0x0000000eff047219 */ /* 0x000fe40000011605 */
[----:B------:R3:W4:Y:S03]  /*e6e0*/  F2I.U32.TRUNC.NTZ R14, R7 ;  /* 0x00000007000e7305 */ /* 0x000726000020f000 */
[----:B------:R-:W1:Y:S01]  /*e6f0*/  LDC R26, c[0x0][0x648] ;  /* 0x00019200ff1a7b82 */ /* 0x000e620000000800 */
[-C--:B0-----:R-:W-:Y:S02]  /*e700*/  SHF.R.U64 R15, R13, R9.reuse, R4 ;  /* 0x000000090d0f7219 */ /* 0x081fe40000001204 */
[----:B------:R-:W-:-:S02]  /*e710*/  SHF.L.U32 R8, R8, R9, RZ ;  /* 0x0000000908087219 */ /* 0x000fc400000006ff */
[-C--:B------:R-:W-:Y:S01]  /*e720*/  SHF.R.U32.HI R5, RZ, R9.reuse, R4 ;  /* 0x00000009ff057219 */ /* 0x080fe20000011604 */
[----:B------:R-:W-:Y:S01]  /*e730*/  IMAD.MOV.U32 R4, RZ, RZ, R15 ;  /* 0x000000ffff047224 */ /* 0x000fe200078e000f */
[----:B------:R-:W-:Y:S01]  /*e740*/  SHF.L.U32 R22, R6, R9, RZ ;  /* 0x0000000906167219 */ /* 0x000fe200000006ff */
[----:B------:R-:W0:Y:S01]  /*e750*/  LDC R27, c[0x0][0x638] ;  /* 0x00018e00ff1b7b82 */ /* 0x000e220000000800 */
[----:B------:R-:W-:-:S07]  /*e760*/  LOP3.LUT R28, RZ, R8, RZ, 0x33, !PT ;  /* 0x00000008ff1c7212 */ /* 0x000fce00078e33ff */
        /* <DEDUP_REMOVED lines=12> */
.L_x_255:
[----:B------:R-:W-:Y:S01]  /*e830*/  ISETP.NE.AND P0, PT, R2, 0x1, PT ;  /* 0x000000010200780c */ /* 0x000fe20003f05270 */
[----:B--2---:R-:W-:Y:S01]  /*e840*/  VIADD R7, R21, 0xffffffff ;  /* 0xffffffff15077836 */ /* 0x004fe20000000000 */
[----:B-1----:R-:W-:Y:S01]  /*e850*/  SHF.R.U64 R5, R4, R26, R5 ;  /* 0x0000001a04057219 */ /* 0x002fe20000001205 */
[----:B------:R-:W-:Y:S01]  /*e860*/  IMAD.MOV R14, RZ, RZ, -R14 ;  /* 0x000000ffff0e7224 */ /* 0x000fe200078e0a0e */
[----:B------:R-:W-:Y:S01]  /*e870*/  LOP3.LUT R4, R13, R28, RZ, 0xc0, !PT ;  /* 0x0000001c0d047212 */ /* 0x000fe200078ec0ff */
[----:B------:R-:W-:Y:S01]  /*e880*/  IMAD.MOV.U32 R8, RZ, RZ, R12 ;  /* 0x000000ffff087224 */ /* 0x000fe200078e000c */
[----:B------:R-:W-:Y:S01]  /*e890*/  LOP3.LUT R10, R10, R7, RZ, 0xc0, !PT ;  /* 0x000000070a0a7212 */ /* 0x000fe200078ec0ff */
[----:B------:R-:W-:Y:S02]  /*e8a0*/  IMAD.MOV R6, RZ, RZ, -R5 ;  /* 0x000000ffff067224 */ /* 0x000fe400078e0a05 */
[----:B------:R-:W-:-:S04]  /*e8b0*/  IMAD R4, R22, R5, R4 ;  /* 0x0000000516047224 */ /* 0x000fc800078e0204 */
[----:B------:R-:W-:Y:S02]  /*e8c0*/  @P0 IMAD R23, R20, R14, R3 ;  /* 0x0000000e14170224 */ /* 0x000fe400078e0203 */
[----:B0-----:R-:W-:Y:S02]  /*e8d0*/  IMAD R3, R6, R27, R15 ;  /* 0x0000001b06037224 */ /* 0x001fe400078e020f */
[----:B------:R-:W-:Y:S02]  /*e8e0*/  IMAD R7, R4, R29, R23 ;  /* 0x0000001d04077224 */ /* 0x000fe400078e0217 */
[----:B------:R-:W-:Y:S02]  /*e8f0*/  IMAD R4, R3, R21, R10 ;  /* 0x0000001503047224 */ /* 0x000fe400078e020a */
[----:B------:R-:W-:-:S03]  /*e900*/  IMAD.MOV.U32 R6, RZ, RZ, 0x1 ;  /* 0x00000001ff067424 */ /* 0x000fc600078e00ff */
[----:B------:R-:W-:Y:S02]  /*e910*/  SEL R9, R4, R7, !P0 ;  /* 0x0000000704097207 */ /* 0x000fe40004000000 */
[----:B------:R-:W-:-:S07]  /*e920*/  SEL R7, R7, R4, !P0 ;  /* 0x0000000407077207 */ /* 0x000fce0004000000 */
.L_x_253:
[----:B------:R-:W-:-:S08]  /*e930*/  NOP ;  /* 0x0000000000007918 */ /* 0x000fd00000000000 */
[----:B------:R-:W0:-:S00]  /*e940*/  USETMAXREG.DEALLOC.CTAPOOL 0x28 ;  /* 0x00000028000079c8 */ /* 0x000e0000080e0500 */
[----:B0-----:R-:W-:-:S13]  /*e950*/  ISETP.NE.AND P0, PT, R0, RZ, PT ;  /* 0x000000ff0000720c */ /* 0x001fda0003f05270 */
[----:B------:R-:W-:Y:S05]  /*e960*/  @P0 EXIT ;  /* 0x000000000000094d */ /* 0x000fea0003800000 */
[----:B------:R-:W-:Y:S01]  /*e970*/  LOP3.LUT P0, RZ, R6, 0xff, RZ, 0xc0, !PT ;  /* 0x000000ff06ff7812 */ /* 0x000fe2000780c0ff */
[----:B------:R-:W-:Y:S02]  /*e980*/  IMAD.MOV.U32 R3, RZ, RZ, 0x1 ;  /* 0x00000001ff037424 */ /* 0x000fe400078e00ff */
[----:B------:R-:W-:-:S10]  /*e990*/  IMAD.MOV.U32 R0, RZ, RZ, RZ ;  /* 0x000000ffff007224 */ /* 0x000fd400078e00ff */
[----:B------:R-:W-:Y:S05]  /*e9a0*/  @!P0 BRA `(.L_x_256) ;  /* 0x0000000c00648947 */ /* 0x000fea0003800000 */
[----:B------:R-:W0:Y:S01]  /*e9b0*/  LDC R0, c[0x0][0x28c] ;  /* 0x0000a300ff007b82 */ /* 0x000e220000000800 */
[----:B------:R-:W-:Y:S01]  /*e9c0*/  ULDC UR5, c[0x0][0x658] ;  /* 0x0001960000057ab9 */ /* 0x000fe20000000800 */
[----:B------:R-:W-:Y:S01]  /*e9d0*/  UMOV UR7, 0xffffffff ;  /* 0xffffffff00077882 */ /* 0x000fe20000000000 */
[----:B------:R-:W-:Y:S01]  /*e9e0*/  ULDC UR6, c[0x0][0xc] ;  /* 0x0000030000067ab9 */ /* 0x000fe20000000800 */
[----:B------:R-:W-:Y:S01]  /*e9f0*/  USHF.L.U32 UR9, UR7, UR5, URZ ;  /* 0x0000000507097299 */ /* 0x000fe2000800063f */
[C---:B------:R-:W-:Y:S01]  /*ea00*/  LOP3.LUT P2, RZ, R18.reuse, 0x7f, RZ, 0xc0, !PT ;  /* 0x0000007f12ff7812 */ /* 0x040fe2000784c0ff */
[----:B------:R-:W-:Y:S01]  /*ea10*/  UMOV UR8, 0x1 ;  /* 0x0000000100087882 */ /* 0x000fe20000000000 */
[----:B------:R-:W-:Y:S01]  /*ea20*/  ULDC UR7, c[0x0][0x10] ;  /* 0x0000040000077ab9 */ /* 0x000fe20000000800 */
[----:B------:R-:W-:Y:S01]  /*ea30*/  LOP3.LUT P0, RZ, R18, 0x1f, RZ, 0xc0, !PT ;  /* 0x0000001f12ff7812 */ /* 0x000fe2000780c0ff */
[----:B------:R-:W-:Y:S01]  /*ea40*/  UIMAD.WIDE.U32 UR6, UR6, UR7, URZ ;  /* 0x00000007060672a5 */ /* 0x000fe2000f8e003f */
[----:B------:R-:W-:Y:S01]  /*ea50*/  BSSY B0, `(.L_x_256) ;  /* 0x00000ce000007945 */ /* 0x000fe20003800000 */
[----:B------:R-:W-:Y:S01]  /*ea60*/  USHF.L.U32 UR5, UR8, UR5, URZ ;  /* 0x0000000508057299 */ /* 0x000fe2000800063f */
[----:B------:R-:W-:Y:S01]  /*ea70*/  IMAD.MOV.U32 R11, RZ, RZ, 0x1 ;  /* 0x00000001ff0b7424 */ /* 0x000fe200078e00ff */
[----:B------:R-:W-:Y:S01]  /*ea80*/  LOP3.LUT R18, R19, 0x2, RZ, 0xfc, !PT ;  /* 0x0000000213127812 */ /* 0x000fe200078efcff */
[----:B------:R-:W-:Y:S01]  /*ea90*/  ULDC UR8, c[0x0][0x14] ;  /* 0x0000050000087ab9 */ /* 0x000fe20000000800 */
[----:B------:R-:W-:Y:S01]  /*eaa0*/  PLOP3.LUT P0, PT, P0, P2, PT, 0x8a, 0x0 ;  /* 0x000000000000781c */ /* 0x000fe20000705172 */
[----:B------:R-:W-:-:S02]  /*eab0*/  UIMAD.WIDE.U32 UR30, UR6, UR8, URZ ;  /* 0x00000008061e72a5 */ /* 0x000fc4000f8e003f */
[----:B------:R-:W-:Y:S01]  /*eac0*/  UIMAD UR7, UR7, UR8, URZ ;  /* 0x00000008070772a4 */ /* 0x000fe2000f8e023f */
[----:B------:R-:W-:Y:S01]  /*ead0*/  ULDC UR4, c[0x0][0x600] ;  /* 0x0001800000047ab9 */ /* 0x000fe20000000800 */
[----:B------:R-:W-:Y:S02]  /*eae0*/  ULOP3.LUT UR6, URZ, UR9, URZ, 0x33, !UPT ;  /* 0x000000093f067292 */ /* 0x000fe4000f8e333f */
[----:B------:R-:W-:Y:S01]  /*eaf0*/  UIADD3 UR4, UR4, -0x1, URZ ;  /* 0xffffffff04047890 */ /* 0x000fe2000fffe03f */
[----:B0-----:R-:W-:Y:S01]  /*eb00*/  VIADD R0, R0, 0x7f ;  /* 0x0000007f00007836 */ /* 0x001fe20000000000 */
[----:B------:R-:W-:Y:S01]  /*eb10*/  UIADD3 UR7, UR31, UR7, URZ ;  /* 0x000000071f077290 */ /* 0x000fe2000fffe03f */
[----:B------:R-:W-:-:S03]  /*eb20*/  ULDC.64 UR38, c[0x0][0x198] ;  /* 0x0000660000267ab9 */ /* 0x000fc60000000a00 */
[----:B------:R-:W-:-:S04]  /*eb30*/  SHF.R.S32.HI R3, RZ, 0x1f, R0 ;  /* 0x0000001fff037819 */ /* 0x000fc80000011400 */
[----:B------:R-:W-:Y:S01]  /*eb40*/  LEA.HI R3, R3, R0, RZ, 0x7 ;  /* 0x0000000003037211 */ /* 0x000fe200078f38ff */
[----:B------:R-:W-:-:S03]  /*eb50*/  IMAD.MOV.U32 R0, RZ, RZ, RZ ;  /* 0x000000ffff007224 */ /* 0x000fc600078e00ff */
[----:B------:R-:W-:Y:S01]  /*eb60*/  SHF.R.S32.HI R13, RZ, 0x7, R3 ;  /* 0x00000007ff0d7819 */ /* 0x000fe20000011403 */
[----:B------:R-:W-:-:S04]  /*eb70*/  IMAD.MOV.U32 R3, RZ, RZ, 0x1 ;  /* 0x00000001ff037424 */ /* 0x000fc800078e00ff */
[----:B------:R-:W-:-:S07]  /*eb80*/  VIADD R10, R13, 0x1 ;  /* 0x000000010d0a7836 */ /* 0x000fce0000000000 */
.L_x_268:
[----:B------:R-:W-:-:S03]  /*eb90*/  UMOV UR8, 0xffffffff ;  /* 0xffffffff00087882 */ /* 0x000fc60000000000 */
[----:B------:R-:W-:Y:S05]  /*eba0*/  BRA.DIV UR8, `(.L_x_257) ;  /* 0x0000000e08887947 */ /* 0x000fea000b800000 */
[----:B------:R-:W-:-:S13]  /*ebb0*/  ELECT P6, URZ, PT ;  /* 0x00000000003f782f */ /* 0x000fda00038c0000 */
.L_x_277:
[----:B------:R-:W0:Y:S01]  /*ebc0*/  LDC R4, c[0x0][0x28c] ;  /* 0x0000a300ff047b82 */ /* 0x000e220000000800 */
[----:B------:R-:W-:Y:S01]  /*ebd0*/  BSSY B1, `(.L_x_258) ;  /* 0x0000043000017945 */ /* 0x000fe20003800000 */
[----:B0-----:R-:W-:-:S13]  /*ebe0*/  ISETP.LT.OR P6, PT, R4, 0x1, !P6 ;  /* 0x000000010400780c */ /* 0x001fda00077c1670 */
[----:B------:R-:W-:Y:S05]  /*ebf0*/  @P6 BRA `(.L_x_259) ;  /* 0x0000000400006947 */ /* 0x000fea0003800000 */
[----:B------:R-:W-:Y:S02]  /*ec00*/  IMAD.SHL.U32 R14, R7, 0x100, RZ ;  /* 0x00000100070e7824 */ /* 0x000fe400078e00ff */
[----:B------:R-:W-:Y:S02]  /*ec10*/  IMAD R15, R9, 0x70, RZ ;  /* 0x00000070090f7824 */ /* 0x000fe400078e02ff */
[----:B------:R-:W-:Y:S02]  /*ec20*/  IMAD.MOV.U32 R20, RZ, RZ, RZ ;  /* 0x000000ffff147224 */ /* 0x000fe400078e00ff */
[----:B------:R-:W-:Y:S02]  /*ec30*/  IMAD.MOV.U32 R4, RZ, RZ, R10 ;  /* 0x000000ffff047224 */ /* 0x000fe400078e000a */
[----:B------:R-:W-:Y:S02]  /*ec40*/  IMAD.MOV.U32 R5, RZ, RZ, R3 ;  /* 0x000000ffff057224 */ /* 0x000fe400078e0003 */
[----:B------:R-:W-:-:S07]  /*ec50*/  IMAD.MOV.U32 R6, RZ, RZ, R0 ;  /* 0x000000ffff067224 */ /* 0x000fce00078e0000 */
.L_x_263:
[----:B------:R-:W0:Y:S01]  /*ec60*/  S2R R12, SR_CgaCtaId ;  /* 0x00000000000c7919 */ /* 0x000e220000008800 */
[----:B------:R-:W-:Y:S01]  /*ec70*/  MOV R7, 0x400 ;  /* 0x0000040000077802 */ /* 0x000fe20000000f00 */
[----:B------:R-:W1:Y:S03]  /*ec80*/  @!P2 LDC R9, c[0x0][0x500] ;  /* 0x00014000ff09ab82 */ /* 0x000e660000000800 */
[----:B0-----:R-:W-:Y:S02]  /*ec90*/  LEA R21, R12, R7, 0x18 ;  /* 0x000000070c157211 */ /* 0x001fe400078ec0ff */
[----:B------:R-:W-:-:S03]  /*eca0*/  SHF.L.U32 R7, R5, 0x1f, RZ ;  /* 0x0000001f05077819 */ /* 0x000fc600000006ff */
[----:B------:R-:W-:-:S04]  /*ecb0*/  IMAD R12, R6, 0x8, R21 ;  /* 0x00000008060c7824 */ /* 0x000fc800078e0215 */
[----:B------:R-:W0:Y:S02]  /*ecc0*/  SYNCS.PHASECHK.TRANS64.TRYWAIT P1, [R12+URZ+0x10], R7 ;  /* 0x000010070c0075a7 */ /* 0x000e24000802017f */
[----:B01----:R-:W-:Y:S05]  /*ecd0*/  @!P1 BRA `(.L_x_260) ;  /* 0x0000000c005c9947 */ /* 0x003fea0003800000 */
.L_x_278:
[----:B0-----:R-:W-:Y:S01]  /*ece0*/  PRMT R7, R18, 0x9910, RZ ;  /* 0x0000991012077816 */ /* 0x001fe200000000ff */
[----:B------:R0:W-:Y:S03]  /*ecf0*/  @!P2 SYNCS.ARRIVE.TRANS64 RZ, [R12+URZ], R9 ;  /* 0x000000090cffa9a7 */ /* 0x0001e6000800003f */
[----:B------:R-:W-:-:S13]  /*ed00*/  ISETP.NE.AND P1, PT, R7, 0x2, PT ;  /* 0x000000020700780c */ /* 0x000fda0003f25270 */
[----:B0-----:R-:W-:Y:S05]  /*ed10*/  @P1 BRA `(.L_x_261) ;  /* 0x0000000000041947 */ /* 0x001fea0003800000 */
[----:B------:R-:W-:Y:S01]  /*ed20*/  BPT.TRAP 0x1 ;  /* 0x000000040000795c */ /* 0x000fe20000300000 */
.L_x_261:
[----:B------:R-:W-:Y:S05]  /*ed30*/  @P0 BRA `(.L_x_262) ;  /* 0x0000000000040947 */ /* 0x000fea0003800000 */
[----:B------:R-:W-:Y:S01]  /*ed40*/  BPT.TRAP 0x1 ;  /* 0x000000040000795c */ /* 0x000fe20000300000 */
.L_x_262:
[--C-:B------:R-:W-:Y:S01]  /*ed50*/  IMAD R7, R6, 0x10000, R21.reuse ;  /* 0x0001000006077824 */ /* 0x100fe200078e0215 */
[----:B------:R-:W-:Y:S01]  /*ed60*/  R2UR UR34, R20 ;  /* 0x00000000142272ca */ /* 0x000fe200000e0000 */
[----:B------:R-:W-:Y:S01]  /*ed70*/  IMAD R21, R6, 0x7000, R21 ;  /* 0x0000700006157824 */ /* 0x000fe200078e0215 */
[----:B------:R-:W-:Y:S01]  /*ed80*/  R2UR UR33, R12 ;  /* 0x000000000c2172ca */ /* 0x000fe200000e0000 */
[----:B------:R-:W-:Y:S01]  /*ed90*/  VIADD R4, R4, 0xffffffff ;  /* 0xffffffff04047836 */ /* 0x000fe20000000000 */
[----:B------:R-:W-:Y:S01]  /*eda0*/  R2UR UR24, R7 ;  /* 0x00000000071872ca */ /* 0x000fe200000e0000 */
[----:B------:R-:W-:Y:S01]  /*edb0*/  UIADD3 UR14, UP0, UR38, 0xf0, URZ ;  /* 0x000000f0260e7890 */ /* 0x000fe2000ff1e03f */
[----:B------:R-:W-:Y:S01]  /*edc0*/  R2UR UR8, R21 ;  /* 0x00000000150872ca */ /* 0x000fe200000e0000 */
[----:B------:R-:W-:Y:S01]  /*edd0*/  UIADD3 UR40, UP1, UR38, 0x1f0, URZ ;  /* 0x000001f026287890 */ /* 0x000fe2000ff3e03f */
[----:B------:R-:W-:Y:S01]  /*ede0*/  R2UR UR36, R8 ;  /* 0x00000000082472ca */ /* 0x000fe200000e0000 */
[----:B------:R-:W-:Y:S01]  /*edf0*/  UIADD3.X UR15, URZ, UR39, URZ, UP0, !UPT ;  /* 0x000000273f0f7290 */ /* 0x000fe200087fe43f */
[----:B------:R-:W-:Y:S01]  /*ee00*/  R2UR UR35, R14 ;  /* 0x000000000e2372ca */ /* 0x000fe200000e0000 */
[----:B------:R-:W-:Y:S01]  /*ee10*/  UIADD3.X UR41, URZ, UR39, URZ, UP1, !UPT ;  /* 0x000000273f297290 */ /* 0x000fe20008ffe43f */
[----:B------:R-:W-:Y:S01]  /*ee20*/  R2UR UR19, R15 ;  /* 0x000000000f1372ca */ /* 0x000fe200000e0000 */
[----:B------:R-:W-:Y:S01]  /*ee30*/  UIADD3 UR26, UR34, 0x40, URZ ;  /* 0x00000040221a7890 */ /* 0x000fe2000fffe03f */
[----:B------:R-:W-:Y:S01]  /*ee40*/  ISETP.GT.AND P3, PT, R4, 0x1, PT ;  /* 0x000000010400780c */ /* 0x000fe20003f64270 */
[----:B------:R-:W-:Y:S01]  /*ee50*/  VIADD R6, R6, 0x1 ;  /* 0x0000000106067836 */ /* 0x000fe20000000000 */
[----:B------:R-:W-:Y:S01]  /*ee60*/  UMOV UR22, 0x0 ;  /* 0x0000000000167882 */ /* 0x000fe20000000000 */
[----:B------:R-:W-:Y:S01]  /*ee70*/  UIADD3 UR32, UR24, 0x100, URZ ;  /* 0x0000010018207890 */ /* 0x000fe2000fffe03f */
[----:B------:R-:W-:Y:S01]  /*ee80*/  VIADD R20, R20, 0x80 ;  /* 0x0000008014147836 */ /* 0x000fe20000000000 */
[----:B------:R-:W-:Y:S01]  /*ee90*/  UIADD3 UR24, UR24, 0x8100, URZ ;  /* 0x0000810018187890 */ /* 0x000fe2000fffe03f */
[----:B------:R-:W-:Y:S01]  /*eea0*/  ISETP.NE.AND P1, PT, R6, 0x2, PT ;  /* 0x000000020600780c */ /* 0x000fe20003f25270 */
[----:B------:R-:W-:-:S02]  /*eeb0*/  UIADD3 UR16, UR8, 0x20100, URZ ;  /* 0x0002010008107890 */ /* 0x000fc4000fffe03f */
[----:B------:R-:W-:Y:S01]  /*eec0*/  UIADD3 UR8, UR8, 0x23900, URZ ;  /* 0x0002390008087890 */ /* 0x000fe2000fffe03f */
[----:B------:R-:W-:Y:S01]  /*eed0*/  SEL R12, RZ, 0x1, P1 ;  /* 0x00000001ff0c7807 */ /* 0x000fe20000800000 */
[----:B------:R-:W-:Y:S01]  /*eee0*/  UMOV UR23, 0x10000000 ;  /* 0x1000000000177882 */ /* 0x000fe20000000000 */
[----:B------:R-:W-:Y:S01]  /*eef0*/  UMOV UR25, UR33 ;  /* 0x0000002100197c82 */ /* 0x000fe20008000000 */
[----:B------:R-:W-:Y:S01]  /*ef00*/  UMOV UR28, UR36 ;  /* 0x00000024001c7c82 */ /* 0x000fe20008000000 */
[----:B------:R-:W-:Y:S01]  /*ef10*/  UMOV UR27, UR35 ;  /* 0x00000023001b7c82 */ /* 0x000fe20008000000 */
[----:B------:R-:W-:Y:S01]  /*ef20*/  UMOV UR17, UR33 ;  /* 0x0000002100117c82 */ /* 0x000fe20008000000 */
[----:B------:R-:W-:Y:S01]  /*ef30*/  UMOV UR18, UR34 ;  /* 0x0000002200127c82 */ /* 0x000fe20008000000 */
[----:B------:R-:W-:Y:S01]  /*ef40*/  UMOV UR20, UR36 ;  /* 0x0000002400147c82 */ /* 0x000fe20008000000 */
[----:B------:R0:W-:Y:S01]  /*ef50*/  UTMALDG.3D [UR32], [UR14], desc[UR22] ;  /* 0x000016200e0075b4 */ /* 0x0001e20008011000 */
[----:B------:R-:W-:Y:S01]  /*ef60*/  UMOV UR9, UR33 ;  /* 0x0000002100097c82 */ /* 0x000fe20008000000 */
[----:B------:R-:W-:Y:S01]  /*ef70*/  UMOV UR11, UR19 ;  /* 0x00000013000b7c82 */ /* 0x000fe20008000000 */
[----:B------:R-:W-:Y:S01]  /*ef80*/  UMOV UR12, UR36 ;  /* 0x00000024000c7c82 */ /* 0x000fe20008000000 */
[----:B------:R-:W-:Y:S01]  /*ef90*/  UMOV UR10, UR26 ;  /* 0x0000001a000a7c82 */ /* 0x000fe20008000000 */
[----:B------:R-:W-:-:S02]  /*efa0*/  LOP3.LUT R5, R5, R12, RZ, 0x3c, !PT ;  /* 0x0000000c05057212 */ /* 0x000fc400078e3cff */
[----:B------:R-:W-:Y:S01]  /*efb0*/  SEL R6, R6, RZ, P1 ;  /* 0x000000ff06067207 */ /* 0x000fe20000800000 */
[----:B------:R0:W-:Y:S01]  /*efc0*/  UTMALDG.3D [UR24], [UR14], desc[UR22] ;  /* 0x000016180e0075b4 */ /* 0x0001e20008011000 */
[----:B------:R0:W-:Y:S01]  /*efd0*/  UTMALDG.3D [UR16], [UR40], desc[UR22] ;  /* 0x00001610280075b4 */ /* 0x0001e20008011000 */
[----:B------:R0:W-:Y:S02]  /*efe0*/  UTMALDG.3D [UR8], [UR40], desc[UR22] ;  /* 0x00001608280075b4 */ /* 0x0001e40008011000 */
[----:B0-----:R-:W-:Y:S05]  /*eff0*/  @P3 BRA `(.L_x_263) ;  /* 0xfffffffc00183947 */ /* 0x001fea000383ffff */
.L_x_259:
[----:B------:R-:W-:Y:S05]  /*f000*/  BSYNC B1 ;  /* 0x0000000000017941 */ /* 0x000fea0003800000 */
.L_x_258:
[----:B------:R-:W-:Y:S01]  /*f010*/  LOP3.LUT P3, RZ, R11, 0xff, RZ, 0xc0, !PT ;  /* 0x000000ff0bff7812 */ /* 0x000fe2000786c0ff */
[----:B------:R-:W-:Y:S01]  /*f020*/  IMAD.IADD R0, R13, 0x1, R0 ;  /* 0x000000010d007824 */ /* 0x000fe200078e0200 */
[----:B------:R-:W-:Y:S01]  /*f030*/  IADD3 R16, P4, R16, UR30, RZ ;  /* 0x0000001e10107c10 */ /* 0x000fe2000ff9e0ff */
[----:B------:R-:W-:Y:S01]  /*f040*/  ULDC.64 UR8, c[0x0][0x650] ;  /* 0x0001940000087ab9 */ /* 0x000fe20000000a00 */
[----:B------:R-:W-:Y:S01]  /*f050*/  BSSY B1, `(.L_x_264) ;  /* 0x000006b000017945 */ /* 0x000fe20003800000 */
[----:B------:R-:W-:Y:S01]  /*f060*/  IMAD.MOV.U32 R7, RZ, RZ, -0x1 ;  /* 0xffffffffff077424 */ /* 0x000fe200078e00ff */
[----:B------:R-:W-:Y:S01]  /*f070*/  SHF.R.U32.HI R4, RZ, 0x1, R0 ;  /* 0x00000001ff047819 */ /* 0x000fe20000011600 */
[----:B------:R-:W-:Y:S01]  /*f080*/  IMAD.MOV.U32 R9, RZ, RZ, -0x1 ;  /* 0xffffffffff097424 */ /* 0x000fe200078e00ff */
[----:B------:R-:W-:Y:S01]  /*f090*/  ISETP.GT.U32.AND P1, PT, R0, 0x1, PT ;  /* 0x000000010000780c */ /* 0x000fe20003f24070 */
[----:B------:R-:W-:Y:S01]  /*f0a0*/  IMAD.MOV.U32 R8, RZ, RZ, -0x1 ;  /* 0xffffffffff087424 */ /* 0x000fe200078e00ff */
[----:B------:R-:W-:-:S02]  /*f0b0*/  LOP3.LUT R4, R4, 0x1, RZ, 0xc0, !PT ;  /* 0x0000000104047812 */ /* 0x000fc400078ec0ff */
[----:B------:R-:W-:Y:S01]  /*f0c0*/  ISETP.LT.U32.AND P1, PT, R13, 0x2, P1 ;  /* 0x000000020d00780c */ /* 0x000fe20000f21070 */
[----:B------:R-:W0:Y:S01]  /*f0d0*/  @P3 S2R R6, SR_CgaCtaId ;  /* 0x0000000000063919 */ /* 0x000e220000008800 */
[----:B------:R-:W-:Y:S02]  /*f0e0*/  @P3 MOV R5, 0x400 ;  /* 0x0000040000053802 */ /* 0x000fe40000000f00 */
[----:B------:R-:W-:Y:S02]  /*f0f0*/  IADD3.X R17, R17, UR7, RZ, P4, !PT ;  /* 0x0000000711117c10 */ /* 0x000fe4000a7fe4ff */
[----:B------:R-:W-:Y:S02]  /*f100*/  ISETP.GE.U32.AND P4, PT, R16, UR8, PT ;  /* 0x0000000810007c0c */ /* 0x000fe4000bf86070 */
[----:B------:R-:W-:Y:S02]  /*f110*/  LOP3.LUT R0, R0, 0x1, RZ, 0xc0, !PT ;  /* 0x0000000100007812 */ /* 0x000fe400078ec0ff */
[----:B------:R-:W-:-:S02]  /*f120*/  PRMT R11, RZ, 0x7610, R11 ;  /* 0x00007610ff0b7816 */ /* 0x000fc4000000000b */
[----:B0-----:R-:W-:-:S04]  /*f130*/  @P3 LEA R5, R6, R5, 0x18 ;  /* 0x0000000506053211 */ /* 0x001fc800078ec0ff */
[----:B------:R0:W-:Y:S01]  /*f140*/  @P3 SYNCS.ARRIVE.TRANS64.A1T0 RZ, [R5+URZ+0x38], RZ ;  /* 0x000038ff05ff39a7 */ /* 0x0001e2000810003f */
[----:B------:R-:W-:Y:S02]  /*f150*/  ISETP.NE.U32.AND P3, PT, R4, 0x1, PT ;  /* 0x000000010400780c */ /* 0x000fe40003f65070 */
[----:B------:R-:W-:Y:S02]  /*f160*/  SEL R4, RZ, 0x1, !P1 ;  /* 0x00000001ff047807 */ /* 0x000fe40004800000 */
[----:B------:R-:W-:Y:S02]  /*f170*/  ISETP.GE.U32.AND.EX P1, PT, R17, UR9, PT, P4 ;  /* 0x0000000911007c0c */ /* 0x000fe4000bf26140 */
[----:B------:R-:W-:-:S04]  /*f180*/  ISETP.GT.U32.AND P3, PT, R13, 0x1, !P3 ;  /* 0x000000010d00780c */ /* 0x000fc80005f64070 */
[----:B0-----:R-:W-:-:S04]  /*f190*/  SEL R5, RZ, 0x1, !P3 ;  /* 0x00000001ff057807 */ /* 0x001fc80005800000 */
[--C-:B------:R-:W-:Y:S02]  /*f1a0*/  LOP3.LUT R3, R5, R3, R4.reuse, 0x96, !PT ;  /* 0x0000000305037212 */ /* 0x100fe400078e9604 */
[----:B------:R-:W-:Y:S01]  /*f1b0*/  PRMT R4, RZ, 0x7610, R4 ;  /* 0x00007610ff047816 */ /* 0x000fe20000000004 */
[----:B------:R-:W-:Y:S06]  /*f1c0*/  @P1 BRA `(.L_x_265) ;  /* 0x00000004004c1947 */ /* 0x000fec0003800000 */
[----:B------:R-:W-:Y:S01]  /*f1d0*/  ULDC.64 UR8, c[0x0][0x628] ;  /* 0x00018a0000087ab9 */ /* 0x000fe20000000a00 */
[----:B------:R-:W0:Y:S01]  /*f1e0*/  S2R R14, SR_CTAID.X ;  /* 0x00000000000e7919 */ /* 0x000e220000002500 */
[----:B------:R-:W-:Y:S01]  /*f1f0*/  ISETP.NE.U32.AND P1, PT, RZ, UR8, PT ;  /* 0x00000008ff007c0c */ /* 0x000fe2000bf25070 */
[----:B------:R-:W-:Y:S01]  /*f200*/  ULDC UR11, c[0x0][0x630] ;  /* 0x00018c00000b7ab9 */ /* 0x000fe20000000800 */
[----:B------:R-:W-:Y:S01]  /*f210*/  IMAD.MOV.U32 R4, RZ, RZ, R16 ;  /* 0x000000ffff047224 */ /* 0x000fe200078e0010 */
[----:B------:R-:W1:Y:S01]  /*f220*/  S2R R12, SR_CTAID.Y ;  /* 0x00000000000c7919 */ /* 0x000e620000002600 */
[----:B------:R-:W-:Y:S01]  /*f230*/  ISETP.NE.AND.EX P1, PT, RZ, UR9, PT, P1 ;  /* 0x00000009ff007c0c */ /* 0x000fe2000bf25310 */
[----:B------:R-:W-:-:S12]  /*f240*/  IMAD.MOV.U32 R5, RZ, RZ, R17 ;  /* 0x000000ffff057224 */ /* 0x000fd800078e0011 */
[----:B------:R-:W-:Y:S05]  /*f250*/  @!P1 BRA `(.L_x_266) ;  /* 0x0000000000289947 */ /* 0x000fea0003800000 */
[----:B------:R-:W-:Y:S02]  /*f260*/  ULDC UR10, c[0x0][0x634] ;  /* 0x00018d00000a7ab9 */ /* 0x000fe40000000800 */
[----:B------:R-:W-:-:S05]  /*f270*/  IADD3 R9, P1, R16, UR10, RZ ;  /* 0x0000000a10097c10 */ /* 0x000fca000ff3e0ff */
[----:B------:R-:W-:-:S04]  /*f280*/  IMAD.X R15, RZ, RZ, R17, P1 ;  /* 0x000000ffff0f7224 */ /* 0x000fc800008e0611 */
[----:B------:R-:W-:-:S04]  /*f290*/  IMAD.WIDE.U32 R6, R15, UR8, RZ ;  /* 0x000000080f067c25 */ /* 0x000fc8000f8e00ff */
[----:B------:R-:W-:-:S04]  /*f2a0*/  IMAD.WIDE.U32 R6, P1, R9, UR9, R6 ;  /* 0x0000000909067c25 */ /* 0x000fc8000f820006 */
[----:B------:R-:W-:-:S04]  /*f2b0*/  IMAD.WIDE.U32 R8, R9, UR8, RZ ;  /* 0x0000000809087c25 */ /* 0x000fc8000f8e00ff */
[----:B------:R-:W-:Y:S01]  /*f2c0*/  IMAD.X R5, RZ, RZ, RZ, P1 ;  /* 0x000000ffff057224 */ /* 0x000fe200008e06ff */
[----:B------:R-:W-:Y:S01]  /*f2d0*/  IADD3 RZ, P1, R9, R6, RZ ;  /* 0x0000000609ff7210 */ /* 0x000fe20007f3e0ff */
[----:B------:R-:W-:-:S04]  /*f2e0*/  IMAD.MOV.U32 R4, RZ, RZ, R7 ;  /* 0x000000ffff047224 */ /* 0x000fc800078e0007 */
[----:B------:R-:W-:-:S08]  /*f2f0*/  IMAD.WIDE.U32.X R4, R15, UR9, R4, P1 ;  /* 0x000000090f047c25 */ /* 0x000fd000088e0404 */
.L_x_266:
[--C-:B------:R-:W-:Y:S01]  /*f300*/  SHF.R.U64 R8, R4, UR11, R5.reuse ;  /* 0x0000000b04087c19 */ /* 0x100fe20008001205 */
[----:B------:R-:W-:Y:S01]  /*f310*/  ULDC.64 UR8, c[0x0][0x620] ;  /* 0x0001880000087ab9 */ /* 0x000fe20000000a00 */
[----:B------:R-:W-:Y:S01]  /*f320*/  SHF.R.U32.HI R4, RZ, UR11, R5 ;  /* 0x0000000bff047c19 */ /* 0x000fe20008011605 */
[----:B------:R-:W2:Y:S01]  /*f330*/  LDC R25, c[0x0][0x144] ;  /* 0x00005100ff197b82 */ /* 0x000ea20000000800 */
[----:B------:R-:W-:Y:S01]  /*f340*/  IADD3 R7, P1, RZ, -R8, RZ ;  /* 0x80000008ff077210 */ /* 0x000fe20007f3e0ff */
[----:B------:R-:W-:Y:S01]  /*f350*/  ULDC.64 UR12, c[0x0][0x640] ;  /* 0x00019000000c7ab9 */ /* 0x000fe20000000a00 */
[----:B0-----:R-:W-:Y:S01]  /*f360*/  I2FP.F32.U32 R9, R14 ;  /* 0x0000000e00097245 */ /* 0x001fe20000201000 */
[----:B------:R-:W-:Y:S02]  /*f370*/  ULDC UR10, c[0x0][0x608] ;  /* 0x00018200000a7ab9 */ /* 0x000fe40000000800 */
[----:B------:R-:W-:Y:S01]  /*f380*/  IMAD.X R4, RZ, RZ, ~R4, P1 ;  /* 0x000000ffff047224 */ /* 0x000fe200008e0e04 */
[----:B------:R-:W-:Y:S01]  /*f390*/  ISETP.NE.U32.AND P1, PT, RZ, UR12, PT ;  /* 0x0000000cff007c0c */ /* 0x000fe2000bf25070 */
[----:B------:R-:W0:Y:S02]  /*f3a0*/  LDC R21, c[0x0][0x148] ;  /* 0x00005200ff157b82 */ /* 0x000e240000000800 */
[----:B------:R-:W-:Y:S01]  /*f3b0*/  IMAD R6, R4, UR8, RZ ;  /* 0x0000000804067c24 */ /* 0x000fe2000f8e02ff */
[----:B------:R-:W-:Y:S01]  /*f3c0*/  ISETP.NE.AND.EX P1, PT, RZ, UR13, PT, P1 ;  /* 0x0000000dff007c0c */ /* 0x000fe2000bf25310 */
[----:B------:R-:W-:Y:S01]  /*f3d0*/  IMAD.WIDE.U32 R4, R7, UR8, R16 ;  /* 0x0000000807047c25 */ /* 0x000fe2000f8e0010 */
[----:B------:R-:W-:-:S03]  /*f3e0*/  ULDC UR8, c[0x0][0x150] ;  /* 0x0000540000087ab9 */ /* 0x000fc60000000800 */
[----:B------:R-:W-:Y:S02]  /*f3f0*/  IMAD R7, R7, UR9, R6 ;  /* 0x0000000907077c24 */ /* 0x000fe4000f8e0206 */
[----:B------:R-:W-:Y:S01]  /*f400*/  FMUL R6, R9, UR8 ;  /* 0x0000000809067c20 */ /* 0x000fe20008400000 */
[----:B------:R-:W-:Y:S01]  /*f410*/  ULDC UR8, c[0x0][0x618] ;  /* 0x0001860000087ab9 */ /* 0x000fe20000000800 */
[----:B------:R-:W-:Y:S01]  /*f420*/  ULDC UR9, c[0x0][0x154] ;  /* 0x0000550000097ab9 */ /* 0x000fe20000000800 */
[----:B------:R-:W-:-:S03]  /*f430*/  IMAD.IADD R5, R5, 0x1, R7 ;  /* 0x0000000105057824 */ /* 0x000fc600078e0207 */
[----:B------:R-:W3:Y:S02]  /*f440*/  F2I.U32.TRUNC.NTZ R6, R6 ;  /* 0x0000000600067305 */ /* 0x000ee4000020f000 */
[----:B------:R-:W-:Y:S02]  /*f450*/  SHF.R.U64 R9, R4, UR8, R5 ;  /* 0x0000000804097c19 */ /* 0x000fe40008001205 */
[----:B-1----:R-:W-:-:S05]  /*f460*/  I2FP.F32.U32 R4, R12 ;  /* 0x0000000c00047245 */ /* 0x002fca0000201000 */
[----:B------:R-:W-:Y:S01]  /*f470*/  FMUL R22, R4, UR9 ;  /* 0x0000000904167c20 */ /* 0x000fe20008400000 */
[----:B------:R-:W-:Y:S01]  /*f480*/  SHF.R.U32.HI R4, RZ, UR8, R5 ;  /* 0x00000008ff047c19 */ /* 0x000fe20008011605 */
[----:B------:R-:W-:-:S03]  /*f490*/  ULDC UR8, c[0x0][0x658] ;  /* 0x0001960000087ab9 */ /* 0x000fc60000000800 */
[--C-:B------:R-:W-:Y:S01]  /*f4a0*/  SHF.R.U64 R20, R9, UR10, R4.reuse ;  /* 0x0000000a09147c19 */ /* 0x100fe20008001204 */
[----:B------:R-:W1:Y:S01]  /*f4b0*/  F2I.U32.TRUNC.NTZ R22, R22 ;  /* 0x0000001600167305 */ /* 0x000e62000020f000 */
[----:B------:R-:W-:Y:S01]  /*f4c0*/  SHF.R.U32.HI R5, RZ, UR10, R4 ;  /* 0x0000000aff057c19 */ /* 0x000fe20008011604 */
[----:B---3--:R-:W-:-:S03]  /*f4d0*/  IMAD.MOV R6, RZ, RZ, -R6 ;  /* 0x000000ffff067224 */ /* 0x008fc600078e0a06 */
[--C-:B------:R-:W-:Y:S01]  /*f4e0*/  SHF.R.U64 R15, R20, UR8, R5.reuse ;  /* 0x00000008140f7c19 */ /* 0x100fe20008001205 */
[----:B--2---:R-:W-:Y:S01]  /*f4f0*/  IMAD R14, R25, R6, R14 ;  /* 0x00000006190e7224 */ /* 0x004fe200078e020e */
[----:B------:R-:W-:-:S03]  /*f500*/  SHF.R.U32.HI R23, RZ, UR8, R5 ;  /* 0x00000008ff177c19 */ /* 0x000fc60008011605 */
[----:B------:R-:W-:Y:S02]  /*f510*/  IMAD.MOV.U32 R4, RZ, RZ, R15 ;  /* 0x000000ffff047224 */ /* 0x000fe400078e000f */
[----:B------:R-:W-:Y:S01]  /*f520*/  IMAD.MOV.U32 R5, RZ, RZ, R23 ;  /* 0x000000ffff057224 */ /* 0x000fe200078e0017 */
[----:B-1----:R-:W-:Y:S06]  /*f530*/  @!P1 BRA `(.L_x_267) ;  /* 0x0000000000289947 */ /* 0x002fec0003800000 */
[----:B------:R-:W-:Y:S02]  /*f540*/  ULDC UR8, c[0x0][0x64c] ;  /* 0x0001930000087ab9 */ /* 0x000fe40000000800 */
[----:B------:R-:W-:-:S05]  /*f550*/  IADD3 R5, P1, R15, UR8, RZ ;  /* 0x000000080f057c10 */ /* 0x000fca000ff3e0ff */
[----:B------:R-:W-:-:S04]  /*f560*/  IMAD.X R23, RZ, RZ, R23, P1 ;  /* 0x000000ffff177224 */ /* 0x000fc800008e0617 */
[----:B------:R-:W-:-:S04]  /*f570*/  IMAD.WIDE.U32 R6, R23, UR12, RZ ;  /* 0x0000000c17067c25 */ /* 0x000fc8000f8e00ff */
[----:B------:R-:W-:-:S04]  /*f580*/  IMAD.WIDE.U32 R6, P1, R5, UR13, R6 ;  /* 0x0000000d05067c25 */ /* 0x000fc8000f820006 */
[----:B------:R-:W-:-:S04]  /*f590*/  IMAD.WIDE.U32 R4, R5, UR12, RZ ;  /* 0x0000000c05047c25 */ /* 0x000fc8000f8e00ff */
[----:B------:R-:W-:Y:S01]  /*f5a0*/  IMAD.MOV.U32 R4, RZ, RZ, R7 ;  /* 0x000000ffff047224 */ /* 0x000fe200078e0007 */
[----:B------:R-:W-:Y:S01]  /*f5b0*/  IADD3 RZ, P3, R5, R6, RZ ;  /* 0x0000000605ff7210 */ /* 0x000fe20007f7e0ff */
[----:B------:R-:W-:-:S04]  /*f5c0*/  IMAD.X R5, RZ, RZ, RZ, P1 ;  /* 0x000000ffff057224 */ /* 0x000fc800008e06ff */
[----:B------:R-:W-:-:S08]  /*f5d0*/  IMAD.WIDE.U32.X R4, R23, UR13, R4, P3 ;  /* 0x0000000d17047c25 */ /* 0x000fd000098e0404 */
.L_x_267:
[----:B------:R-:W-:Y:S01]  /*f5e0*/  ISETP.NE.AND P1, PT, R2, 0x1, PT ;  /* 0x000000010200780c */ /* 0x000fe20003f25270 */
[----:B------:R-:W-:Y:S01]  /*f5f0*/  ULDC UR8, c[0x0][0x648] ;  /* 0x0001920000087ab9 */ /* 0x000fe20000000800 */
[----:B------:R-:W-:Y:S01]  /*f600*/  LOP3.LUT R20, R20, UR6, RZ, 0xc0, !PT ;  /* 0x0000000614147c12 */ /* 0x000fe2000f8ec0ff */
[----:B------:R-:W-:Y:S01]  /*f610*/  IMAD.MOV R22, RZ, RZ, -R22 ;  /* 0x000000ffff167224 */ /* 0x000fe200078e0a16 */
[----:B------:R-:W-:Y:S01]  /*f620*/  SHF.R.U64 R5, R4, UR8, R5 ;  /* 0x0000000804057c19 */ /* 0x000fe20008001205 */
[----:B------:R-:W-:Y:S01]  /*f630*/  ULDC UR8, c[0x0][0x638] ;  /* 0x00018e0000087ab9 */ /* 0x000fe20000000800 */
[----:B------:R-:W-:Y:S01]  /*f640*/  LOP3.LUT R6, R9, UR4, RZ, 0xc0, !PT ;  /* 0x0000000409067c12 */ /* 0x000fe2000f8ec0ff */
[----:B------:R-:W-:Y:S02]  /*f650*/  ULDC UR9, c[0x0][0x610] ;  /* 0x0001840000097ab9 */ /* 0x000fe40000000800 */
[----:B------:R-:W-:Y:S02]  /*f660*/  IMAD.MOV R4, RZ, RZ, -R5 ;  /* 0x000000ffff047224 */ /* 0x000fe400078e0a05 */
[----:B------:R-:W-:-:S02]  /*f670*/  IMAD R5, R5, UR5, R20 ;  /* 0x0000000505057c24 */ /* 0x000fc4000f8e0214 */
[----:B0-----:R-:W-:Y:S02]  /*f680*/  @P1 IMAD R14, R21, R22, R12 ;  /* 0x00000016150e1224 */ /* 0x001fe400078e020c */
[----:B------:R-:W-:Y:S01]  /*f690*/  IMAD R15, R4, UR8, R15 ;  /* 0x00000008040f7c24 */ /* 0x000fe2000f8e020f */
[----:B------:R-:W-:Y:S01]  /*f6a0*/  ULDC UR8, c[0x0][0x600] ;  /* 0x0001800000087ab9 */ /* 0x000fe20000000800 */
[----:B------:R-:W-:Y:S02]  /*f6b0*/  IMAD R14, R5, UR9, R14 ;  /* 0x00000009050e7c24 */ /* 0x000fe4000f8e020e */
[----:B------:R-:W-:Y:S02]  /*f6c0*/  IMAD R15, R15, UR8, R6 ;  /* 0x000000080f0f7c24 */ /* 0x000fe4000f8e0206 */
[----:B------:R-:W-:-:S03]  /*f6d0*/  IMAD.MOV.U32 R4, RZ, RZ, 0x1 ;  /* 0x00000001ff047424 */ /* 0x000fc600078e00ff */
[----:B------:R-:W-:Y:S02]  /*f6e0*/  SEL R9, R15, R14, !P1 ;  /* 0x0000000e0f097207 */ /* 0x000fe40004800000 */
[----:B------:R-:W-:-:S07]  /*f6f0*/  SEL R7, R14, R15, !P1 ;  /* 0x0000000f0e077207 */ /* 0x000fce0004800000 */
.L_x_265:
[----:B------:R-:W-:Y:S05]  /*f700*/  BSYNC B1 ;  /* 0x0000000000017941 */ /* 0x000fea0003800000 */
.L_x_264:
[----:B------:R-:W-:-:S13]  /*f710*/  LOP3.LUT P1, RZ, R4, 0xff, RZ, 0xc0, !PT ;  /* 0x000000ff04ff7812 */ /* 0x000fda000782c0ff */
[----:B------:R-:W-:Y:S05]  /*f720*/  @P1 BRA `(.L_x_268) ;  /* 0xfffffff400181947 */ /* 0x000fea000383ffff */
[----:B------:R-:W-:Y:S05]  /*f730*/  BSYNC B0 ;  /* 0x0000000000007941 */ /* 0x000fea0003800000 */
.L_x_256:
[----:B------:R-:W-:-:S03]  /*f740*/  UMOV UR8, 0xffffffff ;  /* 0xffffffff00087882 */ /* 0x000fc60000000000 */
[----:B------:R-:W-:Y:S05]  /*f750*/  BRA.DIV UR8, `(.L_x_269) ;  /* 0x0000000208d07947 */ /* 0x000fea000b800000 */
[----:B------:R-:W-:-:S13]  /*f760*/  ELECT P6, URZ, PT ;  /* 0x00000000003f782f */ /* 0x000fda00038c0000 */
.L_x_281:
[----:B------:R-:W-:Y:S04]  /*f770*/  BSSY B0, `(.L_x_270) ;  /* 0x0000019000007945 */ /* 0x000fe80003800000 */
[----:B------:R-:W-:Y:S05]  /*f780*/  @!P6 BRA `(.L_x_271) ;  /* 0x00000000005ce947 */ /* 0x000fea0003800000 */
[----:B------:R-:W-:-:S04]  /*f790*/  LOP3.LUT R19, R19, 0x2, RZ, 0xfc, !PT ;  /* 0x0000000213137812 */ /* 0x000fc800078efcff */
[----:B------:R-:W-:-:S13]  /*f7a0*/  ISETP.NE.AND P0, PT, R19, 0x3, PT ;  /* 0x000000031300780c */ /* 0x000fda0003f05270 */
[----:B------:R-:W-:Y:S05]  /*f7b0*/  @!P0 BRA `(.L_x_272) ;  /* 0x0000000000048947 */ /* 0x000fea0003800000 */
[----:B------:R-:W-:Y:S01]  /*f7c0*/  BPT.TRAP 0x1 ;  /* 0x000000040000795c */ /* 0x000fe20000300000 */
.L_x_272:
[----:B------:R-:W0:Y:S01]  /*f7d0*/  S2R R5, SR_CgaCtaId ;  /* 0x0000000000057919 */ /* 0x000e220000008800 */
[----:B------:R-:W-:Y:S02]  /*f7e0*/  MOV R2, 0x400 ;  /* 0x0000040000027802 */ /* 0x000fe40000000f00 */
[----:B------:R-:W-:Y:S02]  /*f7f0*/  SHF.L.U32 R4, R3, 0x1f, RZ ;  /* 0x0000001f03047819 */ /* 0x000fe400000006ff */
[----:B0-----:R-:W-:-:S05]  /*f800*/  LEA R5, R5, R2, 0x18 ;  /* 0x0000000205057211 */ /* 0x001fca00078ec0ff */
[----:B------:R-:W-:-:S04]  /*f810*/  VIADD R5, R5, 0x10 ;  /* 0x0000001005057836 */ /* 0x000fc80000000000 */
[C---:B------:R-:W-:Y:S02]  /*f820*/  IMAD R7, R0.reuse, 0x8, R5 ;  /* 0x0000000800077824 */ /* 0x040fe400078e0205 */
[----:B------:R-:W-:Y:S02]  /*f830*/  VIADD R0, R0, 0x1 ;  /* 0x0000000100007836 */ /* 0x000fe40000000000 */
[----:B------:R-:W0:Y:S03]  /*f840*/  SYNCS.PHASECHK.TRANS64.TRYWAIT P0, [R7+URZ], R4 ;  /* 0x00000004070075a7 */ /* 0x000e26000800017f */
[----:B------:R-:W-:-:S04]  /*f850*/  ISETP.NE.AND P1, PT, R0, 0x2, PT ;  /* 0x000000020000780c */ /* 0x000fc80003f25270 */
[----:B------:R-:W-:Y:S02]  /*f860*/  SEL R2, RZ, 0x1, P1 ;  /* 0x00000001ff027807 */ /* 0x000fe40000800000 */
[----:B------:R-:W-:Y:S02]  /*f870*/  SEL R0, R0, RZ, P1 ;  /* 0x000000ff00007207 */ /* 0x000fe40000800000 */
[----:B------:R-:W-:Y:S01]  /*f880*/  LOP3.LUT R2, R3, R2, RZ, 0x3c, !PT ;  /* 0x0000000203027212 */ /* 0x000fe200078e3cff */
[----:B0-----:R-:W-:Y:S06]  /*f890*/  @!P0 BRA `(.L_x_273) ;  /* 0x0000000000a08947 */ /* 0x001fec0003800000 */
.L_x_282:
[----:B------:R-:W-:Y:S01]  /*f8a0*/  IMAD R5, R0, 0x8, R5 ;  /* 0x0000000800057824 */ /* 0x000fe200078e0205 */
[----:B------:R-:W-:-:S07]  /*f8b0*/  SHF.L.U32 R0, R2, 0x1f, RZ ;  /* 0x0000001f02007819 */ /* 0x000fce00000006ff */
.L_x_274:
[----:B-1----:R1:W2:Y:S02]  /*f8c0*/  SYNCS.PHASECHK.TRANS64.TRYWAIT P0, [R5+URZ], R0 ;  /* 0x00000000050075a7 */ /* 0x0022a4000800017f */
[----:B--2---:R-:W-:Y:S05]  /*f8d0*/  @!P0 NANOSLEEP.SYNCS 0x989680 ;  /* 0x009896800000895d */ /* 0x004fea0003900000 */
[----:B------:R-:W2:Y:S02]  /*f8e0*/  @!P0 SYNCS.PHASECHK.TRANS64 P0, [R5+URZ], R0 ;  /* 0x00000000050085a7 */ /* 0x000ea4000800007f */
[----:B--2---:R-:W-:Y:S05]  /*f8f0*/  @!P0 BRA `(.L_x_274) ;  /* 0xfffffffc00f08947 */ /* 0x004fea000383ffff */
.L_x_271:
[----:B------:R-:W-:Y:S05]  /*f900*/  BSYNC B0 ;  /* 0x0000000000007941 */ /* 0x000fea0003800000 */
.L_x_270:
[----:B------:R-:W-:Y:S05]  /*f910*/  EXIT ;  /* 0x000000000000794d */ /* 0x000fea0003800000 */
.L_x_17:
[----:B---3--:R3:W4:Y:S02]  /*f920*/  SYNCS.PHASECHK.TRANS64.TRYWAIT P1, [R3+URZ], R0 ;  /* 0x00000000030075a7 */ /* 0x008724000802017f */
[----:B----4-:R-:W-:Y:S05]  /*f930*/  @!P1 NANOSLEEP.SYNCS 0x989680 ;  /* 0x009896800000995d */ /* 0x010fea0003900000 */
[----:B------:R-:W4:Y:S02]  /*f940*/  @!P1 SYNCS.PHASECHK.TRANS64 P1, [R3+URZ], R0 ;  /* 0x00000000030095a7 */ /* 0x000f24000802007f */
[----:B----4-:R-:W-:Y:S05]  /*f950*/  @!P1 BRA `(.L_x_17) ;  /* 0xfffffffc00f09947 */ /* 0x010fea000383ffff */
[----:B------:R-:W-:Y:S05]  /*f960*/  BRA `(.L_x_16) ;  /* 0xffffff1800187947 */ /* 0x000fea000383ffff */
.L_x_22:
[----:B-1----:R-:W-:-:S04]  /*f970*/  IMAD.U32 R5, RZ, RZ, UR8 ;  /* 0x00000008ff057e24 */ /* 0x002fc8000f8e00ff */
[----:B------:R1:W2:Y:S03]  /*f980*/  SYNCS.PHASECHK.TRANS64.TRYWAIT P1, [R5+URZ], R4 ;  /* 0x00000004050075a7 */ /* 0x0002a6000802017f */
[----:B--2---:R-:W-:Y:S05]  /*f990*/  @!P1 NANOSLEEP.SYNCS 0x989680 ;  /* 0x009896800000995d */ /* 0x004fea0003900000 */
[----:B------:R-:W2:Y:S02]  /*f9a0*/  @!P1 SYNCS.PHASECHK.TRANS64 P1, [R5+URZ], R4 ;  /* 0x00000004050095a7 */ /* 0x000ea4000802007f */
[----:B--2---:R-:W-:Y:S05]  /*f9b0*/  @!P1 BRA `(.L_x_22) ;  /* 0xfffffffc00ec9947 */ /* 0x004fea000383ffff */
[----:B------:R-:W-:Y:S05]  /*f9c0*/  BRA `(.L_x_21) ;  /* 0xffffff44004c7947 */ /* 0x000fea000383ffff */
.L_x_257:
[----:B------:R-:W-:Y:S01]  /*f9d0*/  BSSY B1, `(.L_x_275) ;  /* 0x0000006000017945 */ /* 0x000fe20003800000 */
[----:B------:R-:W-:-:S07]  /*f9e0*/  IMAD.MOV.U32 R15, RZ, RZ, -0x1 ;  /* 0xffffffffff0f7424 */ /* 0x000fce00078e00ff */
[----:B------:R-:W-:Y:S05]  /*f9f0*/  WARPSYNC.COLLECTIVE R15, `(.L_x_276) ;  /* 0x000000000f0c7348 */ /* 0x000fea0003c00000 */
[----:B------:R-:W-:Y:S02]  /*fa00*/  ELECT P6, UR62, PT ;  /* 0x00000000003e782f */ /* 0x000fe400038c0000 */
[----:B------:R-:W-:Y:S01]  /*fa10*/  MOV R14, UR62 ;  /* 0x0000003e000e7c02 */ /* 0x000fe20008000f00 */
[----:B------:R-:W-:Y:S10]  /*fa20*/  ENDCOLLECTIVE ;  /* 0x000000000000791b */ /* 0x000ff40003800000 */
.L_x_276:
[----:B------:R-:W-:Y:S05]  /*fa30*/  BSYNC B1 ;  /* 0x0000000000017941 */ /* 0x000fea0003800000 */
.L_x_275:
[----:B------:R-:W-:Y:S05]  /*fa40*/  BRA `(.L_x_277) ;  /* 0xfffffff0005c7947 */ /* 0x000fea000383ffff */
.L_x_260:
[----:B0-----:R0:W1:Y:S02]  /*fa50*/  SYNCS.PHASECHK.TRANS64.TRYWAIT P1, [R12+URZ+0x10], R7 ;  /* 0x000010070c0075a7 */ /* 0x001064000802017f */
[----:B-1----:R-:W-:Y:S05]  /*fa60*/  @!P1 NANOSLEEP.SYNCS 0x989680 ;  /* 0x009896800000995d */ /* 0x002fea0003900000 */
[----:B------:R-:W1:Y:S02]  /*fa70*/  @!P1 SYNCS.PHASECHK.TRANS64 P1, [R12+URZ+0x10], R7 ;  /* 0x000010070c0095a7 */ /* 0x000e64000802007f */
[----:B-1----:R-:W-:Y:S05]  /*fa80*/  @!P1 BRA `(.L_x_260) ;  /* 0xfffffffc00f09947 */ /* 0x002fea000383ffff */
[----:B------:R-:W-:Y:S05]  /*fa90*/  BRA `(.L_x_278) ;  /* 0xfffffff000907947 */ /* 0x000fea000383ffff */
.L_x_269:
[----:B------:R-:W-:Y:S01]  /*faa0*/  BSSY B0, `(.L_x_279) ;  /* 0x0000006000007945 */ /* 0x000fe20003800000 */
[----:B------:R-:W-:-:S07]  /*fab0*/  IMAD.MOV.U32 R15, RZ, RZ, -0x1 ;  /* 0xffffffffff0f7424 */ /* 0x000fce00078e00ff */
[----:B------:R-:W-:Y:S05]  /*fac0*/  WARPSYNC.COLLECTIVE R15, `(.L_x_280) ;  /* 0x000000000f0c7348 */ /* 0x000fea0003c00000 */
[----:B------:R-:W-:Y:S02]  /*fad0*/  ELECT P6, UR62, PT ;  /* 0x00000000003e782f */ /* 0x000fe400038c0000 */
[----:B------:R-:W-:Y:S01]  /*fae0*/  MOV R14, UR62 ;  /* 0x0000003e000e7c02 */ /* 0x000fe20008000f00 */
[----:B------:R-:W-:Y:S10]  /*faf0*/  ENDCOLLECTIVE ;  /* 0x000000000000791b */ /* 0x000ff40003800000 */
.L_x_280:
[----:B------:R-:W-:Y:S05]  /*fb00*/  BSYNC B0 ;  /* 0x0000000000007941 */ /* 0x000fea0003800000 */
.L_x_279:
[----:B------:R-:W-:Y:S05]  /*fb10*/  BRA `(.L_x_281) ;  /* 0xfffffffc00147947 */ /* 0x000fea000383ffff */
.L_x_273:
[----:B0-----:R0:W1:Y:S02]  /*fb20*/  SYNCS.PHASECHK.TRANS64.TRYWAIT P0, [R7+URZ], R4 ;  /* 0x00000004070075a7 */ /* 0x001064000800017f */
[----:B-1----:R-:W-:Y:S05]  /*fb30*/  @!P0 NANOSLEEP.SYNCS 0x989680 ;  /* 0x009896800000895d */ /* 0x002fea0003900000 */
[----:B------:R-:W1:Y:S02]  /*fb40*/  @!P0 SYNCS.PHASECHK.TRANS64 P0, [R7+URZ], R4 ;  /* 0x00000004070085a7 */ /* 0x000e64000800007f */
[----:B-1----:R-:W-:Y:S05]  /*fb50*/  @!P0 BRA `(.L_x_273) ;  /* 0xfffffffc00f08947 */ /* 0x002fea000383ffff */
[----:B------:R-:W-:Y:S05]  /*fb60*/  BRA `(.L_x_282) ;  /* 0xfffffffc004c7947 */ /* 0x000fea000383ffff */
.L_x_283:
[----:B------:R-:W-:-:S00]  /*fb70*/  BRA `(.L_x_283) ;  /* 0xfffffffc00fc7947 */ /* 0x000fc0000383ffff */
[----:B------:R-:W-:-:S00]  /*fb80*/  NOP ;  /* 0x0000000000007918 */ /* 0x000fc00000000000 */
[----:B------:R-:W-:-:S00]  /*fb90*/  NOP ;  /* 0x0000000000007918 */ /* 0x000fc00000000000 */
[----:B------:R-:W-:-:S00]  /*fba0*/  NOP ;  /* 0x0000000000007918 */ /* 0x000fc00000000000 */
[----:B------:R-:W-:-:S00]  /*fbb0*/  NOP ;  /* 0x0000000000007918 */ /* 0x000fc00000000000 */
[----:B------:R-:W-:-:S00]  /*fbc0*/  NOP ;  /* 0x0000000000007918 */ /* 0x000fc00000000000 */
[----:B------:R-:W-:-:S00]  /*fbd0*/  NOP ;  /* 0x0000000000007918 */ /* 0x000fc00000000000 */
[----:B------:R-:W-:-:S00]  /*fbe0*/  NOP ;  /* 0x0000000000007918 */ /* 0x000fc00000000000 */
[----:B------:R-:W-:-:S00]  /*fbf0*/  NOP ;  /* 0x0000000000007918 */ /* 0x000fc00000000000 */
.L_x_284:


//--------------------- .nv.global.init           --------------------------
	.section	.nv.global.init,"aw",@progbits
.nv.global.init:
	.type		$str$22,@object
	.size		$str$22,($str$23 - $str$22)
$str$22:
        /*0000*/ 	.byte	0x6b, 0x5f, 0x74, 0x69, 0x6c, 0x65, 0x5f, 0x63, 0x6f, 0x75, 0x6e, 0x74, 0x20, 0x3e, 0x3d, 0x20
        /*0010*/ 	.byte	0x31, 0x00
	.type		$str$23,@object
	.size		$str$23,(__unnamed_1 - $str$23)
$str$23:
        /*0012*/ 	.byte	0x2f, 0x74, 0x6d, 0x70, 0x2f, 0x63, 0x75, 0x74, 0x6c, 0x61, 0x73, 0x73, 0x5f, 0x73, 0x77, 0x65
        /*0022*/ 	.byte	0x65, 0x70, 0x5f, 0x73, 0x72, 0x63, 0x2f, 0x69, 0x6e, 0x63, 0x6c, 0x75, 0x64, 0x65, 0x2f, 0x63
        /*0032*/ 	.byte	0x75, 0x74, 0x6c, 0x61, 0x73, 0x73, 0x2f, 0x67, 0x65, 0x6d, 0x6d, 0x2f, 0x63, 0x6f, 0x6c, 0x6c
        /*0042*/ 	.byte	0x65, 0x63, 0x74, 0x69, 0x76, 0x65, 0x2f, 0x73, 0x6d, 0x39, 0x30, 0x5f, 0x6d, 0x6d, 0x61, 0x5f
        /*0052*/ 	.byte	0x74, 0x6d, 0x61, 0x5f, 0x67, 0x6d, 0x6d, 0x61, 0x5f, 0x73, 0x73, 0x5f, 0x77, 0x61, 0x72, 0x70
        /*0062*/ 	.byte	0x73, 0x70, 0x65, 0x63, 0x69, 0x61, 0x6c, 0x69, 0x7a, 0x65, 0x64, 0x2e, 0x68, 0x70, 0x70, 0x00
	.type		__unnamed_1,@object
	.size		__unnamed_1,(.L_0 - __unnamed_1)
__unnamed_1:
        /*0072*/ 	.byte	0x76, 0x6f, 0x69, 0x64, 0x20, 0x63, 0x75, 0x74, 0x6c, 0x61, 0x73, 0x73, 0x3a, 0x3a, 0x67, 0x65
        /* <DEDUP_REMOVED lines=179> */
        /*0bb2*/ 	.byte	0x3a, 0x3a, 0x69, 0x64, 0x65, 0x6e, 0x74, 0x69, 0x74, 0x79, 0x5d, 0x00
.L_0:


//--------------------- .nv.shared._ZN7cutlass13device_kernelINS_4gemm6kernel13GemmUniversalIN4cute5tupleIJiiiiEEENS1_10collective13CollectiveMmaINS1_34MainloopSm90TmaGmmaWarpSpecializedILi2ENS5_IJNS4_1CILi1EEESB_SB_EEENS1_35KernelTmaWarpSpecializedCooperativeEEENS5_IJNSA_ILi256EEENSA_ILi112EEENSA_ILi128EEEEEENS_6half_tENS5_IJlSB_lEEESJ_SK_NS4_8TiledMMAINS4_8MMA_AtomIJNS4_4SM904GMMA25MMA_64x16x16_F32F16F16_SSILNSO_5MajorE0ELSQ_0ELNSO_7ScaleInE1ELSR_1EEEEEENS4_6LayoutINS5_IJNSA_ILi2EEESB_SB_EEENS5_IJSB_NSA_ILi0EEESX_EEEEENS5_IJNS4_10UnderscoreES10_S10_EEEEENS4_13SM90_TMA_LOADENS4_14ComposedLayoutINS4_7SwizzleILi3ELi4ELi3EEENS4_18smem_ptr_flag_bitsILi16EEENSU_INS5_IJNSA_ILi8EEENSA_ILi64EEEEEENS5_IJS1A_SB_EEEEEEEvNS4_8identityES13_S1E_vS1F_EENS_8epilogue10collective6detail29Sm90TmaWarpSpecializedAdapterINS1I_15DefaultEpilogueISJ_SK_SK_NS1H_6thread17LinearCombinationISJ_Li1EffLNS1M_9ScaleType4KindE0ELNS_15FloatRoundStyleE2ESJ_EENS1_15EpilogueDefaultEEEEEvvEEEEvNT_6ParamsE --------------------------
	.section	.nv.shared._ZN7cutlass13device_kernelINS_4gemm6kernel13GemmUniversalIN4cute5tupleIJiiiiEEENS1_10collective13CollectiveMmaINS1_34MainloopSm90TmaGmmaWarpSpecializedILi2ENS5_IJNS4_1CILi1EEESB_SB_EEENS1_35KernelTmaWarpSpecializedCooperativeEEENS5_IJNSA_ILi256EEENSA_ILi112EEENSA_ILi128EEEEEENS_6half_tENS5_IJlSB_lEEESJ_SK_NS4_8TiledMMAINS4_8MMA_AtomIJNS4_4SM904GMMA25MMA_64x16x16_F32F16F16_SSILNSO_5MajorE0ELSQ_0ELNSO_7ScaleInE1ELSR_1EEEEEENS4_6LayoutINS5_IJNSA_ILi2EEESB_SB_EEENS5_IJSB_NSA_ILi0EEESX_EEEEENS5_IJNS4_10UnderscoreES10_S10_EEEEENS4_13SM90_TMA_LOADENS4_14ComposedLayoutINS4_7SwizzleILi3ELi4ELi3EEENS4_18smem_ptr_flag_bitsILi16EEENSU_INS5_IJNSA_ILi8EEENSA_ILi64EEEEEENS5_IJS1A_SB_EEEEEEEvNS4_8identityES13_S1E_vS1F_EENS_8epilogue10collective6detail29Sm90TmaWarpSpecializedAdapterINS1I_15DefaultEpilogueISJ_SK_SK_NS1H_6thread17LinearCombinationISJ_Li1EffLNS1M_9ScaleType4KindE0ELNS_15FloatRoundStyleE2ESJ_EENS1_15EpilogueDefaultEEEEEvvEEEEvNT_6ParamsE,"aw",@nobits
	.sectionflags	@""
	.align	16
	.zero		1024


//--------------------- .nv.shared.reserved.0     --------------------------
	.section	.nv.shared.reserved.0,"aw",@nobits
	.weak		__nv_reservedSMEM_offset_0_alias
	.size		__nv_reservedSMEM_offset_0_alias, 0, 0
	.other		__nv_reservedSMEM_offset_0_alias,@"STO_CUDA_RESERVED_SHARED STV_DEFAULT"
__nv_reservedSMEM_offset_0_alias:
	.zero		0


//--------------------- .nv.global                --------------------------
	.section	.nv.global,"aw",@nobits
.nv.global:
	.type		_ZN40_INTERNAL_2714759c_4_k_cu_0a3301b3_103374cute1_E,@object
	.size		_ZN40_INTERNAL_2714759c_4_k_cu_0a3301b3_103374cute1_E,(_ZN40_INTERNAL_2714759c_4_k_cu_0a3301b3_103374cuda3std3__45__cpo6cbeginE - _ZN40_INTERNAL_2714759c_4_k_cu_0a3301b3_103374cute1_E)
_ZN40_INTERNAL_2714759c_4_k_cu_0a3301b3_103374cute1_E:
	.zero		1
	.type		_ZN40_INTERNAL_2714759c_4_k_cu_0a3301b3_103374cuda3std3__45__cpo6cbeginE,@object
	.size		_ZN40_INTERNAL_2714759c_4_k_cu_0a3301b3_103374cuda3std3__45__cpo6cbeginE,(_ZN40_INTERNAL_2714759c_4_k_cu_0a3301b3_103374cuda3std3__48in_placeE - _ZN40_INTERNAL_2714759c_4_k_cu_0a3301b3_103374cuda3std3__45__cpo6cbeginE)
_ZN40_INTERNAL_2714759c_4_k_cu_0a3301b3_103374cuda3std3__45__cpo6cbeginE:
	.zero		1
	.type		_ZN40_INTERNAL_2714759c_4_k_cu_0a3301b3_103374cuda3std3__48in_placeE,@object
	.size		_ZN40_INTERNAL_2714759c_4_k_cu_0a3301b3_103374cuda3std3__48in_placeE,(_ZN40_INTERNAL_2714759c_4_k_cu_0a3301b3_103374cuda3std6ranges3__45__cpo9iter_moveE - _ZN40_INTERNAL_2714759c_4_k_cu_0a3301b3_103374cuda3std3__48in_placeE)
_ZN40_INTERNAL_2714759c_4_k_cu_0a3301b3_103374cuda3std3__48in_placeE:
	.zero		1
	.type		_ZN40_INTERNAL_2714759c_4_k_cu_0a3301b3_103374cuda3std6ranges3__45__cpo9iter_moveE,@object
	.size		_ZN40_INTERNAL_2714759c_4_k_cu_0a3301b3_103374cuda3std6ranges3__45__cpo9iter_moveE,(_ZN40_INTERNAL_2714759c_4_k_cu_0a3301b3_103374cuda3std3__45__cpo5beginE - _ZN40_INTERNAL_2714759c_4_k_cu_0a3301b3_103374cuda3std6ranges3__45__cpo9iter_moveE)
_ZN40_INTERNAL_2714759c_4_k_cu_0a3301b3_103374cuda3std6ranges3__45__cpo9iter_moveE:
	.zero		1
	.type		_ZN40_INTERNAL_2714759c_4_k_cu_0a3301b3_103374cuda3std3__45__cpo5beginE,@object
	.size		_ZN40_INTERNAL_2714759c_4_k_cu_0a3301b3_103374cuda3std3__45__cpo5beginE,(_ZN40_INTERNAL_2714759c_4_k_cu_0a3301b3_103374cuda3std3__442_GLOBAL__N__2714759c_4_k_cu_0a3301b3_103376ignoreE - _ZN40_INTERNAL_2714759c_4_k_cu_0a3301b3_103374cuda3std3__45__cpo5beginE)
_ZN40_INTERNAL_2714759c_4_k_cu_0a3301b3_103374cuda3std3__45__cpo5beginE:
	.zero		1
	.type		_ZN40_INTERNAL_2714759c_4_k_cu_0a3301b3_103374cuda3std3__442_GLOBAL__N__2714759c_4_k_cu_0a3301b3_103376ignoreE,@object
	.size		_ZN40_INTERNAL_2714759c_4_k_cu_0a3301b3_103374cuda3std3__442_GLOBAL__N__2714759c_4_k_cu_0a3301b3_103376ignoreE,(_ZN40_INTERNAL_2714759c_4_k_cu_0a3301b3_103374cute7productE - _ZN40_INTERNAL_2714759c_4_k_cu_0a3301b3_103374cuda3std3__442_GLOBAL__N__2714759c_4_k_cu_0a3301b3_103376ignoreE)
_ZN40_INTERNAL_2714759c_4_k_cu_0a3301b3_103374cuda3std3__442_GLOBAL__N__2714759c_4_k_cu_0a3301b3_103376ignoreE:
	.zero		1
	.type		_ZN40_INTERNAL_2714759c_4_k_cu_0a3301b3_103374cute7productE,@object
	.size		_ZN40_INTERNAL_2714759c_4_k_cu_0a3301b3_103374cute7productE,(_ZN40_INTERNAL_2714759c_4_k_cu_0a3301b3_103374cuda3std3__45__cpo3endE - _ZN40_INTERNAL_2714759c_4_k_cu_0a3301b3_103374cute7productE)
_ZN40_INTERNAL_2714759c_4_k_cu_0a3301b3_103374cute7productE:
	.zero		1
	.type		_ZN40_INTERNAL_2714759c_4_k_cu_0a3301b3_103374cuda3std3__45__cpo3endE,@object
	.size		_ZN40_INTERNAL_2714759c_4_k_cu_0a3301b3_103374cuda3std3__45__cpo3endE,(_ZN40_INTERNAL_2714759c_4_k_cu_0a3301b3_103374cuda3std3__419piecewise_constructE - _ZN40_INTERNAL_2714759c_4_k_cu_0a3301b3_103374cuda3std3__45__cpo3endE)
_ZN40_INTERNAL_2714759c_4_k_cu_0a3301b3_103374cuda3std3__45__cpo3endE:
	.zero		1
	.type		_ZN40_INTERNAL_2714759c_4_k_cu_0a3301b3_103374cuda3std3__419piecewise_constructE,@object
	.size		_ZN40_INTERNAL_2714759c_4_k_cu_0a3301b3_103374cuda3std3__419piecewise_constructE,(_ZN40_INTERNAL_2714759c_4_k_cu_0a3301b3_103374cuda3std3__45__cpo4cendE - _ZN40_INTERNAL_2714759c_4_k_cu_0a3301b3_103374cuda3std3__419piecewise_constructE)
_ZN40_INTERNAL_2714759c_4_k_cu_0a3301b3_103374cuda3std3__419piecewise_constructE:
	.zero		1
	.type		_ZN40_INTERNAL_2714759c_4_k_cu_0a3301b3_103374cuda3std3__45__cpo4cendE,@object
	.size		_ZN40_INTERNAL_2714759c_4_k_cu_0a3301b3_103374cuda3std3__45__cpo4cendE,(_ZN40_INTERNAL_2714759c_4_k_cu_0a3301b3_103374cuda3std6ranges3__45__cpo4swapE - _ZN40_INTERNAL_2714759c_4_k_cu_0a3301b3_103374cuda3std3__45__cpo4cendE)
_ZN40_INTERNAL_2714759c_4_k_cu_0a3301b3_103374cuda3std3__45__cpo4cendE:
	.zero		1
	.type		_ZN40_INTERNAL_2714759c_4_k_cu_0a3301b3_103374cuda3std6ranges3__45__cpo4swapE,@object
	.size		_ZN40_INTERNAL_2714759c_4_k_cu_0a3301b3_103374cuda3std6ranges3__45__cpo4swapE,(.L_8 - _ZN40_INTERNAL_2714759c_4_k_cu_0a3301b3_103374cuda3std6ranges3__45__cpo4swapE)
_ZN40_INTERNAL_2714759c_4_k_cu_0a3301b3_103374cuda3std6ranges3__45__cpo4swapE:
	.zero		1
.L_8:


//--------------------- .nv.constant0._ZN7cutlass13device_kernelINS_4gemm6kernel13GemmUniversalIN4cute5tupleIJiiiiEEENS1_10collective13CollectiveMmaINS1_34MainloopSm90TmaGmmaWarpSpecializedILi2ENS5_IJNS4_1CILi1EEESB_SB_EEENS1_35KernelTmaWarpSpecializedCooperativeEEENS5_IJNSA_ILi256EEENSA_ILi112EEENSA_ILi128EEEEEENS_6half_tENS5_IJlSB_lEEESJ_SK_NS4_8TiledMMAINS4_8MMA_AtomIJNS4_4SM904GMMA25MMA_64x16x16_F32F16F16_SSILNSO_5MajorE0ELSQ_0ELNSO_7ScaleInE1ELSR_1EEEEEENS4_6LayoutINS5_IJNSA_ILi2EEESB_SB_EEENS5_IJSB_NSA_ILi0EEESX_EEEEENS5_IJNS4_10UnderscoreES10_S10_EEEEENS4_13SM90_TMA_LOADENS4_14ComposedLayoutINS4_7SwizzleILi3ELi4ELi3EEENS4_18smem_ptr_flag_bitsILi16EEENSU_INS5_IJNSA_ILi8EEENSA_ILi64EEEEEENS5_IJS1A_SB_EEEEEEEvNS4_8identityES13_S1E_vS1F_EENS_8epilogue10collective6detail29Sm90TmaWarpSpecializedAdapterINS1I_15DefaultEpilogueISJ_SK_SK_NS1H_6thread17LinearCombinationISJ_Li1EffLNS1M_9ScaleType4KindE0ELNS_15FloatRoundStyleE2ESJ_EENS1_15EpilogueDefaultEEEEEvvEEEEvNT_6ParamsE --------------------------
	.section	.nv.constant0._ZN7cutlass13device_kernelINS_4gemm6kernel13GemmUniversalIN4cute5tupleIJiiiiEEENS1_10collective13CollectiveMmaINS1_34MainloopSm90TmaGmmaWarpSpecializedILi2ENS5_IJNS4_1CILi1EEESB_SB_EEENS1_35KernelTmaWarpSpecializedCooperativeEEENS5_IJNSA_ILi256EEENSA_ILi112EEENSA_ILi128EEEEEENS_6half_tENS5_IJlSB_lEEESJ_SK_NS4_8TiledMMAINS4_8MMA_AtomIJNS4_4SM904GMMA25MMA_64x16x16_F32F16F16_SSILNSO_5MajorE0ELSQ_0ELNSO_7ScaleInE1ELSR_1EEEEEENS4_6LayoutINS5_IJNSA_ILi2EEESB_SB_EEENS5_IJSB_NSA_ILi0EEESX_EEEEENS5_IJNS4_10UnderscoreES10_S10_EEEEENS4_13SM90_TMA_LOADENS4_14ComposedLayoutINS4_7SwizzleILi3ELi4ELi3EEENS4_18smem_ptr_flag_bitsILi16EEENSU_INS5_IJNSA_ILi8EEENSA_ILi64EEEEEENS5_IJS1A_SB_EEEEEEEvNS4_8identityES13_S1E_vS1F_EENS_8epilogue10collective6detail29Sm90TmaWarpSpecializedAdapterINS1I_15DefaultEpilogueISJ_SK_SK_NS1H_6thread17LinearCombinationISJ_Li1EffLNS1M_9ScaleType4KindE0ELNS_15FloatRoundStyleE2ESJ_EENS1_15EpilogueDefaultEEEEEvvEEEEvNT_6ParamsE,"a",@progbits
	.sectionflags	@""
	.align	4
.nv.constant0._ZN7cutlass13device_kernelINS_4gemm6kernel13GemmUniversalIN4cute5tupleIJiiiiEEENS1_10collective13CollectiveMmaINS1_34MainloopSm90TmaGmmaWarpSpecializedILi2ENS5_IJNS4_1CILi1EEESB_SB_EEENS1_35KernelTmaWarpSpecializedCooperativeEEENS5_IJNSA_ILi256EEENSA_ILi112EEENSA_ILi128EEEEEENS_6half_tENS5_IJlSB_lEEESJ_SK_NS4_8TiledMMAINS4_8MMA_AtomIJNS4_4SM904GMMA25MMA_64x16x16_F32F16F16_SSILNSO_5MajorE0ELSQ_0ELNSO_7ScaleInE1ELSR_1EEEEEENS4_6LayoutINS5_IJNSA_ILi2EEESB_SB_EEENS5_IJSB_NSA_ILi0EEESX_EEEEENS5_IJNS4_10UnderscoreES10_S10_EEEEENS4_13SM90_TMA_LOADENS4_14ComposedLayoutINS4_7SwizzleILi3ELi4ELi3EEENS4_18smem_ptr_flag_bitsILi16EEENSU_INS5_IJNSA_ILi8EEENSA_ILi64EEEEEENS5_IJS1A_SB_EEEEEEEvNS4_8identityES13_S1E_vS1F_EENS_8epilogue10collective6detail29Sm90TmaWarpSpecializedAdapterINS1I_15DefaultEpilogueISJ_SK_SK_NS1H_6thread17LinearCombinationISJ_Li1EffLNS1M_9ScaleType4KindE0ELNS_15FloatRoundStyleE2ESJ_EENS1_15EpilogueDefaultEEEEEvvEEEEvNT_6ParamsE:
	.zero		1664


//--------------------- SYMBOLS --------------------------

	.type		.nv.reservedSmem.offset0,@object
	.size		.nv.reservedSmem.offset0,0x4
	.type		__assertfail,@function
